//
// Generated by NVIDIA NVVM Compiler
//
// Compiler Build ID: CL-36424714
// Cuda compilation tools, release 13.0, V13.0.88
// Based on NVVM 20.0.0
//

.version 9.0
.target sm_100
.address_size 64

	// .globl	_Z5provaPbilPi
.extern .func  (.param .b32 func_retval0) vprintf
(
	.param .b64 vprintf_param_0,
	.param .b64 vprintf_param_1
)
;
.global .align 1 .b8 $str[58] = {78, 101, 108, 108, 97, 32, 112, 111, 115, 105, 122, 105, 111, 110, 101, 32, 37, 100, 32, 101, 32, 110, 101, 108, 108, 97, 32, 112, 111, 115, 105, 122, 105, 111, 110, 101, 32, 37, 100, 32, 104, 97, 110, 110, 111, 32, 101, 110, 116, 114, 97, 109, 98, 105, 32, 49, 10};
.global .align 1 .b8 $str$1[44] = {81, 117, 105, 110, 100, 105, 32, 116, 101, 111, 114, 105, 99, 97, 109, 101, 110, 116, 101, 32, 110, 111, 110, 32, 99, 105, 32, 115, 111, 110, 111, 32, 115, 111, 108, 117, 122, 105, 111, 110, 105, 10, 10};
.global .align 1 .b8 $str$2[29] = {72, 111, 32, 99, 111, 110, 116, 114, 111, 108, 108, 97, 116, 111, 32, 108, 97, 32, 100, 105, 97, 103, 111, 110, 97, 108, 101, 10};

.visible .entry _Z5provaPbilPi(
	.param .u64 .ptr .align 1 _Z5provaPbilPi_param_0,
	.param .u32 _Z5provaPbilPi_param_1,
	.param .u64 _Z5provaPbilPi_param_2,
	.param .u64 .ptr .align 1 _Z5provaPbilPi_param_3
)
{
	.reg .pred 	%p<13>;
	.reg .b16 	%rs<9>;
	.reg .b32 	%r<47>;
	.reg .b32 	%f<6>;
	.reg .b64 	%rd<22>;

	ld.param.u64 	%rd10, [_Z5provaPbilPi_param_0];
	ld.param.u32 	%r15, [_Z5provaPbilPi_param_1];
	ld.param.u64 	%rd8, [_Z5provaPbilPi_param_2];
	ld.param.u64 	%rd9, [_Z5provaPbilPi_param_3];
	cvta.to.global.u64 	%rd1, %rd10;
	mov.u32 	%r16, %ctaid.x;
	mov.u32 	%r17, %ntid.x;
	mul.lo.s32 	%r1, %r16, %r17;
	mov.u32 	%r18, %nctaid.x;
	mul.lo.s32 	%r19, %r17, %r18;
	cvt.u64.u32 	%rd2, %r19;
	and.b64  	%rd11, %rd8, -4294967296;
	setp.ne.s64 	%p1, %rd11, 0;
	@%p1 bra 	$L__BB0_2;
	cvt.u32.u64 	%r20, %rd2;
	cvt.u32.u64 	%r21, %rd8;
	div.u32 	%r22, %r21, %r20;
	cvt.u64.u32 	%rd21, %r22;
	bra.uni 	$L__BB0_3;
$L__BB0_2:
	div.s64 	%rd21, %rd8, %rd2;
$L__BB0_3:
	cvt.rn.f32.s64 	%f2, %rd21;
	add.f32 	%f1, %f2, 0f3F800000;
	setp.leu.f32 	%p2, %f1, 0f00000000;
	@%p2 bra 	$L__BB0_16;
	shr.u32 	%r24, %r15, 31;
	add.s32 	%r25, %r15, %r24;
	shr.s32 	%r2, %r25, 1;
	neg.s32 	%r3, %r2;
	mul.lo.s32 	%r4, %r15, %r15;
	mov.u32 	%r26, %tid.x;
	add.s32 	%r5, %r1, %r26;
	cvta.to.global.u64 	%rd6, %rd9;
	mov.b32 	%r45, 0;
$L__BB0_5:
	cvt.u32.u64 	%r27, %rd2;
	mad.lo.s32 	%r28, %r45, %r27, %r5;
	cvt.s64.s32 	%rd7, %r28;
	setp.le.s64 	%p3, %rd8, %rd7;
	@%p3 bra 	$L__BB0_13;
	add.s64 	%rd12, %rd1, %rd7;
	ld.global.u8 	%rs1, [%rd12];
	setp.eq.s16 	%p4, %rs1, 0;
	@%p4 bra 	$L__BB0_13;
	cvt.u32.u64 	%r29, %rd7;
	setp.lt.s32 	%p5, %r15, 1;
	div.s32 	%r30, %r29, %r15;
	mul.lo.s32 	%r31, %r30, %r15;
	sub.s32 	%r32, %r29, %r31;
	setp.lt.s32 	%p6, %r32, %r2;
	selp.b32 	%r33, %r2, %r3, %p6;
	add.s32 	%r34, %r32, %r33;
	cvt.rn.f32.s32 	%f3, %r30;
	cvt.rzi.s32.f32 	%r7, %f3;
	mul.lo.s32 	%r46, %r34, %r15;
	@%p5 bra 	$L__BB0_13;
	mul.lo.s32 	%r9, %r7, %r15;
	add.s32 	%r10, %r46, %r15;
$L__BB0_9:
	cvt.s64.s32 	%rd13, %r46;
	add.s64 	%rd14, %rd1, %rd13;
	ld.global.u8 	%rs2, [%rd14];
	setp.eq.s16 	%p7, %rs2, 0;
	@%p7 bra 	$L__BB0_12;
	rem.s32 	%r12, %r46, %r15;
	setp.eq.s32 	%p8, %r12, %r7;
	@%p8 bra 	$L__BB0_12;
	add.s32 	%r35, %r12, %r9;
	cvt.s64.s32 	%rd15, %r35;
	add.s64 	%rd16, %rd1, %rd15;
	mov.b16 	%rs3, 1;
	st.global.u8 	[%rd16], %rs3;
	mov.b32 	%r36, 1;
	st.global.u32 	[%rd6], %r36;
$L__BB0_12:
	add.s32 	%r46, %r46, 1;
	setp.lt.s32 	%p9, %r46, %r10;
	@%p9 bra 	$L__BB0_9;
$L__BB0_13:
	cvt.u32.u64 	%r37, %rd7;
	bar.sync 	0;
	setp.ge.s32 	%p10, %r37, %r4;
	@%p10 bra 	$L__BB0_15;
	div.s32 	%r39, %r37, %r15;
	mul.lo.s32 	%r40, %r39, %r15;
	sub.s32 	%r41, %r37, %r40;
	cvt.rn.f32.s32 	%f4, %r39;
	cvt.rzi.s32.f32 	%r42, %f4;
	mad.lo.s32 	%r43, %r42, %r15, %r41;
	cvt.s64.s32 	%rd17, %r43;
	add.s64 	%rd18, %rd1, %rd17;
	ld.global.u8 	%rs4, [%rd18];
	mad.lo.s32 	%r44, %r41, %r15, %r42;
	cvt.s64.s32 	%rd19, %r44;
	add.s64 	%rd20, %rd1, %rd19;
	ld.global.u8 	%rs5, [%rd20];
	or.b16  	%rs6, %rs5, %rs4;
	and.b16  	%rs7, %rs6, 255;
	setp.ne.s16 	%p11, %rs7, 0;
	selp.u16 	%rs8, 1, 0, %p11;
	st.global.u8 	[%rd18], %rs8;
$L__BB0_15:
	add.s32 	%r45, %r45, 1;
	cvt.rn.f32.u32 	%f5, %r45;
	setp.gt.f32 	%p12, %f1, %f5;
	@%p12 bra 	$L__BB0_5;
$L__BB0_16:
	bar.sync 	0;
	ret;

}
	// .globl	_Z14checkDiagonalePbi
.visible .entry _Z14checkDiagonalePbi(
	.param .u64 .ptr .align 1 _Z14checkDiagonalePbi_param_0,
	.param .u32 _Z14checkDiagonalePbi_param_1
)
{
	.local .align 8 .b8 	__local_depot1[8];
	.reg .b64 	%SP;
	.reg .b64 	%SPL;
	.reg .pred 	%p<7>;
	.reg .b16 	%rs<3>;
	.reg .b32 	%r<22>;
	.reg .b64 	%rd<15>;

	mov.u64 	%SPL, __local_depot1;
	cvta.local.u64 	%SP, %SPL;
	ld.param.u64 	%rd2, [_Z14checkDiagonalePbi_param_0];
	ld.param.u32 	%r5, [_Z14checkDiagonalePbi_param_1];
	mov.u32 	%r6, %ctaid.x;
	mov.u32 	%r7, %ntid.x;
	mov.u32 	%r8, %tid.x;
	mad.lo.s32 	%r9, %r6, %r7, %r8;
	add.s32 	%r2, %r5, 1;
	rem.s32 	%r10, %r9, %r2;
	setp.ne.s32 	%p1, %r10, 0;
	mul.lo.s32 	%r11, %r5, %r5;
	setp.ge.s32 	%p2, %r9, %r11;
	or.pred  	%p3, %p1, %p2;
	@%p3 bra 	$L__BB1_4;
	cvta.to.global.u64 	%rd3, %rd2;
	shr.u32 	%r12, %r5, 31;
	add.s32 	%r13, %r5, %r12;
	shr.s32 	%r14, %r13, 1;
	mul.lo.s32 	%r3, %r2, %r14;
	cvt.s64.s32 	%rd4, %r9;
	add.s64 	%rd1, %rd3, %rd4;
	ld.global.u8 	%rs1, [%rd1];
	setp.ne.s16 	%p4, %rs1, 1;
	@%p4 bra 	$L__BB1_4;
	cvt.s64.s32 	%rd5, %r3;
	add.s64 	%rd6, %rd1, %rd5;
	ld.global.u8 	%rs2, [%rd6];
	setp.ne.s16 	%p5, %rs2, 1;
	@%p5 bra 	$L__BB1_4;
	add.s32 	%r15, %r3, %r9;
	add.u64 	%rd7, %SP, 0;
	add.u64 	%rd8, %SPL, 0;
	st.local.v2.u32 	[%rd8], {%r9, %r15};
	mov.u64 	%rd9, $str;
	cvta.global.u64 	%rd10, %rd9;
	{ // callseq 0, 0
	.param .b64 param0;
	st.param.b64 	[param0], %rd10;
	.param .b64 param1;
	st.param.b64 	[param1], %rd7;
	.param .b32 retval0;
	call.uni (retval0), 
	vprintf, 
	(
	param0, 
	param1
	);
	ld.param.b32 	%r16, [retval0];
	} // callseq 0
	mov.u64 	%rd11, $str$1;
	cvta.global.u64 	%rd12, %rd11;
	{ // callseq 1, 0
	.param .b64 param0;
	st.param.b64 	[param0], %rd12;
	.param .b64 param1;
	st.param.b64 	[param1], 0;
	.param .b32 retval0;
	call.uni (retval0), 
	vprintf, 
	(
	param0, 
	param1
	);
	ld.param.b32 	%r18, [retval0];
	} // callseq 1
$L__BB1_4:
	setp.ne.s32 	%p6, %r9, 0;
	@%p6 bra 	$L__BB1_6;
	mov.u64 	%rd13, $str$2;
	cvta.global.u64 	%rd14, %rd13;
	{ // callseq 2, 0
	.param .b64 param0;
	st.param.b64 	[param0], %rd14;
	.param .b64 param1;
	st.param.b64 	[param1], 0;
	.param .b32 retval0;
	call.uni (retval0), 
	vprintf, 
	(
	param0, 
	param1
	);
	ld.param.b32 	%r20, [retval0];
	} // callseq 2
$L__BB1_6:
	bar.sync 	0;
	ret;

}
	// .globl	_Z8checkRowPbPiiS0_S_S_
.visible .entry _Z8checkRowPbPiiS0_S_S_(
	.param .u64 .ptr .align 1 _Z8checkRowPbPiiS0_S_S__param_0,
	.param .u64 .ptr .align 1 _Z8checkRowPbPiiS0_S_S__param_1,
	.param .u32 _Z8checkRowPbPiiS0_S_S__param_2,
	.param .u64 .ptr .align 1 _Z8checkRowPbPiiS0_S_S__param_3,
	.param .u64 .ptr .align 1 _Z8checkRowPbPiiS0_S_S__param_4,
	.param .u64 .ptr .align 1 _Z8checkRowPbPiiS0_S_S__param_5
)
{
	.reg .pred 	%p<40>;
	.reg .b16 	%rs<9>;
	.reg .b32 	%r<96>;
	.reg .b64 	%rd<42>;

	ld.param.u64 	%rd14, [_Z8checkRowPbPiiS0_S_S__param_0];
	ld.param.u64 	%rd15, [_Z8checkRowPbPiiS0_S_S__param_1];
	ld.param.u32 	%r36, [_Z8checkRowPbPiiS0_S_S__param_2];
	ld.param.u64 	%rd16, [_Z8checkRowPbPiiS0_S_S__param_3];
	ld.param.u64 	%rd13, [_Z8checkRowPbPiiS0_S_S__param_4];
	cvta.to.global.u64 	%rd1, %rd16;
	cvta.to.global.u64 	%rd2, %rd14;
	cvta.to.global.u64 	%rd3, %rd15;
	mov.u32 	%r37, %ctaid.x;
	mov.u32 	%r38, %ntid.x;
	mov.u32 	%r39, %tid.x;
	mad.lo.s32 	%r1, %r37, %r38, %r39;
	setp.ge.s32 	%p1, %r1, %r36;
	@%p1 bra 	$L__BB2_62;
	mul.wide.s32 	%rd17, %r1, 4;
	add.s64 	%rd18, %rd3, %rd17;
	ld.global.u32 	%r40, [%rd18];
	setp.ne.s32 	%p2, %r40, -1;
	@%p2 bra 	$L__BB2_62;
	cvt.s64.s32 	%rd19, %r1;
	cvta.to.global.u64 	%rd20, %rd13;
	add.s64 	%rd4, %rd20, %rd19;
	ld.global.u8 	%rs1, [%rd4];
	setp.ne.s16 	%p3, %rs1, 0;
	@%p3 bra 	$L__BB2_62;
	setp.lt.s32 	%p4, %r36, 1;
	@%p4 bra 	$L__BB2_60;
	mul.lo.s32 	%r2, %r36, %r1;
	shr.u32 	%r3, %r36, 1;
	and.b32  	%r4, %r36, 3;
	setp.lt.u32 	%p5, %r36, 4;
	mov.b32 	%r94, 0;
	@%p5 bra 	$L__BB2_47;
	and.b32  	%r94, %r36, 2147483644;
	mov.b32 	%r86, 0;
$L__BB2_6:
	add.s32 	%r43, %r86, %r2;
	cvt.s64.s32 	%rd21, %r43;
	add.s64 	%rd5, %rd2, %rd21;
	ld.global.u8 	%rs2, [%rd5];
	setp.ne.s16 	%p6, %rs2, 1;
	mul.wide.u32 	%rd22, %r86, 4;
	add.s64 	%rd6, %rd3, %rd22;
	add.s32 	%r44, %r86, %r3;
	mul.wide.u32 	%rd23, %r44, 4;
	add.s64 	%rd7, %rd3, %rd23;
	@%p6 bra 	$L__BB2_16;
	ld.global.u32 	%r87, [%rd6];
	setp.ne.s32 	%p7, %r87, 0;
	@%p7 bra 	$L__BB2_14;
	mov.b32 	%r45, 1;
	st.global.u32 	[%rd6], %r45;
	setp.lt.u32 	%p8, %r86, %r3;
	@%p8 bra 	$L__BB2_11;
	sub.s32 	%r46, %r86, %r3;
	mul.wide.u32 	%rd24, %r46, 4;
	add.s64 	%rd25, %rd3, %rd24;
	ld.global.u32 	%r47, [%rd25];
	setp.ne.s32 	%p9, %r47, 1;
	@%p9 bra 	$L__BB2_13;
	mov.b32 	%r48, 1;
	st.global.u32 	[%rd1+4], %r48;
	bra.uni 	$L__BB2_13;
$L__BB2_11:
	ld.global.u32 	%r49, [%rd7];
	setp.ne.s32 	%p10, %r49, 1;
	@%p10 bra 	$L__BB2_13;
	mov.b32 	%r50, 1;
	st.global.u32 	[%rd1+4], %r50;
$L__BB2_13:
	mov.b32 	%r51, 1;
	st.global.u32 	[%rd1], %r51;
	ld.global.u32 	%r87, [%rd6];
$L__BB2_14:
	setp.ne.s32 	%p11, %r87, -1;
	@%p11 bra 	$L__BB2_16;
	mov.b32 	%r52, 1;
	st.global.u32 	[%rd1+4], %r52;
$L__BB2_16:
	add.s32 	%r10, %r86, 1;
	ld.global.u8 	%rs3, [%rd5+1];
	setp.ne.s16 	%p12, %rs3, 1;
	@%p12 bra 	$L__BB2_26;
	ld.global.u32 	%r88, [%rd6+4];
	setp.ne.s32 	%p13, %r88, 0;
	@%p13 bra 	$L__BB2_24;
	mov.b32 	%r53, 1;
	st.global.u32 	[%rd6+4], %r53;
	setp.lt.u32 	%p14, %r10, %r3;
	@%p14 bra 	$L__BB2_21;
	sub.s32 	%r54, %r10, %r3;
	mul.wide.u32 	%rd26, %r54, 4;
	add.s64 	%rd27, %rd3, %rd26;
	ld.global.u32 	%r55, [%rd27];
	setp.ne.s32 	%p15, %r55, 1;
	@%p15 bra 	$L__BB2_23;
	mov.b32 	%r56, 1;
	st.global.u32 	[%rd1+4], %r56;
	bra.uni 	$L__BB2_23;
$L__BB2_21:
	ld.global.u32 	%r57, [%rd7+4];
	setp.ne.s32 	%p16, %r57, 1;
	@%p16 bra 	$L__BB2_23;
	mov.b32 	%r58, 1;
	st.global.u32 	[%rd1+4], %r58;
$L__BB2_23:
	mov.b32 	%r59, 1;
	st.global.u32 	[%rd1], %r59;
	ld.global.u32 	%r88, [%rd6+4];
$L__BB2_24:
	setp.ne.s32 	%p17, %r88, -1;
	@%p17 bra 	$L__BB2_26;
	mov.b32 	%r60, 1;
	st.global.u32 	[%rd1+4], %r60;
$L__BB2_26:
	add.s32 	%r14, %r86, 2;
	ld.global.u8 	%rs4, [%rd5+2];
	setp.ne.s16 	%p18, %rs4, 1;
	@%p18 bra 	$L__BB2_36;
	ld.global.u32 	%r89, [%rd6+8];
	setp.ne.s32 	%p19, %r89, 0;
	@%p19 bra 	$L__BB2_34;
	mov.b32 	%r61, 1;
	st.global.u32 	[%rd6+8], %r61;
	setp.lt.u32 	%p20, %r14, %r3;
	@%p20 bra 	$L__BB2_31;
	sub.s32 	%r62, %r14, %r3;
	mul.wide.u32 	%rd28, %r62, 4;
	add.s64 	%rd29, %rd3, %rd28;
	ld.global.u32 	%r63, [%rd29];
	setp.ne.s32 	%p21, %r63, 1;
	@%p21 bra 	$L__BB2_33;
	mov.b32 	%r64, 1;
	st.global.u32 	[%rd1+4], %r64;
	bra.uni 	$L__BB2_33;
$L__BB2_31:
	ld.global.u32 	%r65, [%rd7+8];
	setp.ne.s32 	%p22, %r65, 1;
	@%p22 bra 	$L__BB2_33;
	mov.b32 	%r66, 1;
	st.global.u32 	[%rd1+4], %r66;
$L__BB2_33:
	mov.b32 	%r67, 1;
	st.global.u32 	[%rd1], %r67;
	ld.global.u32 	%r89, [%rd6+8];
$L__BB2_34:
	setp.ne.s32 	%p23, %r89, -1;
	@%p23 bra 	$L__BB2_36;
	mov.b32 	%r68, 1;
	st.global.u32 	[%rd1+4], %r68;
$L__BB2_36:
	add.s32 	%r18, %r86, 3;
	ld.global.u8 	%rs5, [%rd5+3];
	setp.ne.s16 	%p24, %rs5, 1;
	@%p24 bra 	$L__BB2_46;
	ld.global.u32 	%r90, [%rd6+12];
	setp.ne.s32 	%p25, %r90, 0;
	@%p25 bra 	$L__BB2_44;
	mov.b32 	%r69, 1;
	st.global.u32 	[%rd6+12], %r69;
	setp.lt.u32 	%p26, %r18, %r3;
	@%p26 bra 	$L__BB2_41;
	sub.s32 	%r70, %r18, %r3;
	mul.wide.u32 	%rd30, %r70, 4;
	add.s64 	%rd31, %rd3, %rd30;
	ld.global.u32 	%r71, [%rd31];
	setp.ne.s32 	%p27, %r71, 1;
	@%p27 bra 	$L__BB2_43;
	mov.b32 	%r72, 1;
	st.global.u32 	[%rd1+4], %r72;
	bra.uni 	$L__BB2_43;
$L__BB2_41:
	ld.global.u32 	%r73, [%rd7+12];
	setp.ne.s32 	%p28, %r73, 1;
	@%p28 bra 	$L__BB2_43;
	mov.b32 	%r74, 1;
	st.global.u32 	[%rd1+4], %r74;
$L__BB2_43:
	mov.b32 	%r75, 1;
	st.global.u32 	[%rd1], %r75;
	ld.global.u32 	%r90, [%rd6+12];
$L__BB2_44:
	setp.ne.s32 	%p29, %r90, -1;
	@%p29 bra 	$L__BB2_46;
	mov.b32 	%r76, 1;
	st.global.u32 	[%rd1+4], %r76;
$L__BB2_46:
	add.s32 	%r86, %r86, 4;
	setp.ne.s32 	%p30, %r86, %r94;
	@%p30 bra 	$L__BB2_6;
$L__BB2_47:
	setp.eq.s32 	%p31, %r4, 0;
	@%p31 bra 	$L__BB2_60;
	cvt.u64.u32 	%rd32, %r36;
	shl.b64 	%rd33, %rd32, 1;
	and.b64  	%rd10, %rd33, 8589934588;
	neg.s64 	%rd8, %rd10;
	mul.wide.u32 	%rd34, %r94, 4;
	add.s64 	%rd41, %rd3, %rd34;
	add.s32 	%r93, %r94, %r2;
	neg.s32 	%r92, %r4;
$L__BB2_49:
	.pragma "nounroll";
	cvt.s64.s32 	%rd35, %r93;
	add.s64 	%rd36, %rd2, %rd35;
	ld.global.u8 	%rs6, [%rd36];
	setp.ne.s16 	%p32, %rs6, 1;
	@%p32 bra 	$L__BB2_59;
	ld.global.u32 	%r95, [%rd41];
	setp.ne.s32 	%p33, %r95, 0;
	@%p33 bra 	$L__BB2_57;
	mov.b32 	%r77, 1;
	st.global.u32 	[%rd41], %r77;
	setp.lt.u32 	%p34, %r94, %r3;
	@%p34 bra 	$L__BB2_54;
	add.s64 	%rd37, %rd41, %rd8;
	ld.global.u32 	%r78, [%rd37];
	setp.ne.s32 	%p35, %r78, 1;
	@%p35 bra 	$L__BB2_56;
	mov.b32 	%r79, 1;
	st.global.u32 	[%rd1+4], %r79;
	bra.uni 	$L__BB2_56;
$L__BB2_54:
	add.s64 	%rd38, %rd41, %rd10;
	ld.global.u32 	%r80, [%rd38];
	setp.ne.s32 	%p36, %r80, 1;
	@%p36 bra 	$L__BB2_56;
	mov.b32 	%r81, 1;
	st.global.u32 	[%rd1+4], %r81;
$L__BB2_56:
	mov.b32 	%r82, 1;
	st.global.u32 	[%rd1], %r82;
	ld.global.u32 	%r95, [%rd41];
$L__BB2_57:
	setp.ne.s32 	%p37, %r95, -1;
	@%p37 bra 	$L__BB2_59;
	mov.b32 	%r83, 1;
	st.global.u32 	[%rd1+4], %r83;
$L__BB2_59:
	add.s32 	%r94, %r94, 1;
	add.s64 	%rd41, %rd41, 4;
	add.s32 	%r93, %r93, 1;
	add.s32 	%r92, %r92, 1;
	setp.ne.s32 	%p38, %r92, 0;
	@%p38 bra 	$L__BB2_49;
$L__BB2_60:
	mov.b16 	%rs7, 1;
	st.global.u8 	[%rd4], %rs7;
	shr.u32 	%r84, %r36, 31;
	add.s32 	%r85, %r36, %r84;
	shr.s32 	%r35, %r85, 1;
	setp.ge.s32 	%p39, %r1, %r35;
	@%p39 bra 	$L__BB2_62;
	cvt.s64.s32 	%rd39, %r35;
	add.s64 	%rd40, %rd4, %rd39;
	mov.b16 	%rs8, 1;
	st.global.u8 	[%rd40], %rs8;
$L__BB2_62:
	bar.sync 	0;
	ret;

}
	// .globl	_Z13checkSolutionPiiS_Pb
.visible .entry _Z13checkSolutionPiiS_Pb(
	.param .u64 .ptr .align 1 _Z13checkSolutionPiiS_Pb_param_0,
	.param .u32 _Z13checkSolutionPiiS_Pb_param_1,
	.param .u64 .ptr .align 1 _Z13checkSolutionPiiS_Pb_param_2,
	.param .u64 .ptr .align 1 _Z13checkSolutionPiiS_Pb_param_3
)
{
	.reg .pred 	%p<22>;
	.reg .b16 	%rs<6>;
	.reg .b32 	%r<51>;
	.reg .b64 	%rd<23>;

	ld.param.u64 	%rd6, [_Z13checkSolutionPiiS_Pb_param_0];
	ld.param.u32 	%r17, [_Z13checkSolutionPiiS_Pb_param_1];
	ld.param.u64 	%rd7, [_Z13checkSolutionPiiS_Pb_param_2];
	ld.param.u64 	%rd8, [_Z13checkSolutionPiiS_Pb_param_3];
	cvta.to.global.u64 	%rd1, %rd7;
	cvta.to.global.u64 	%rd2, %rd6;
	cvta.to.global.u64 	%rd3, %rd8;
	mov.u32 	%r18, %ctaid.x;
	mov.u32 	%r19, %ntid.x;
	mov.u32 	%r20, %tid.x;
	mad.lo.s32 	%r1, %r18, %r19, %r20;
	setp.ge.s32 	%p1, %r1, %r17;
	@%p1 bra 	$L__BB3_28;
	mul.lo.s32 	%r2, %r17, %r1;
	add.s32 	%r3, %r2, %r1;
	setp.lt.s32 	%p2, %r1, 1;
	@%p2 bra 	$L__BB3_28;
	mul.wide.u32 	%rd9, %r1, 4;
	add.s64 	%rd4, %rd2, %rd9;
	add.s32 	%r21, %r2, 1;
	max.s32 	%r4, %r3, %r21;
	sub.s32 	%r22, %r4, %r2;
	and.b32  	%r5, %r22, 3;
	setp.eq.s32 	%p3, %r5, 0;
	mov.u32 	%r49, %r2;
	@%p3 bra 	$L__BB3_9;
	neg.s32 	%r47, %r5;
	add.s32 	%r49, %r2, %r5;
	mov.u32 	%r48, %r2;
$L__BB3_4:
	.pragma "nounroll";
	cvt.s64.s32 	%rd10, %r48;
	add.s64 	%rd11, %rd3, %rd10;
	ld.global.u8 	%rs1, [%rd11];
	setp.ne.s16 	%p4, %rs1, 1;
	@%p4 bra 	$L__BB3_8;
	ld.global.u32 	%r23, [%rd4];
	setp.ne.s32 	%p5, %r23, -1;
	@%p5 bra 	$L__BB3_8;
	rem.s32 	%r24, %r48, %r17;
	mul.wide.s32 	%rd12, %r24, 4;
	add.s64 	%rd13, %rd2, %rd12;
	ld.global.u32 	%r25, [%rd13];
	setp.ne.s32 	%p6, %r25, -1;
	@%p6 bra 	$L__BB3_8;
	mov.b32 	%r26, 1;
	st.global.u32 	[%rd1+4], %r26;
$L__BB3_8:
	add.s32 	%r48, %r48, 1;
	add.s32 	%r47, %r47, 1;
	setp.ne.s32 	%p7, %r47, 0;
	@%p7 bra 	$L__BB3_4;
$L__BB3_9:
	sub.s32 	%r27, %r2, %r4;
	setp.gt.u32 	%p8, %r27, -4;
	@%p8 bra 	$L__BB3_28;
	add.s32 	%r50, %r49, 1;
$L__BB3_11:
	mov.u32 	%r14, %r50;
	add.s32 	%r15, %r14, -1;
	cvt.s64.s32 	%rd14, %r15;
	add.s64 	%rd5, %rd3, %rd14;
	ld.global.u8 	%rs2, [%rd5];
	setp.ne.s16 	%p9, %rs2, 1;
	@%p9 bra 	$L__BB3_15;
	ld.global.u32 	%r28, [%rd4];
	setp.ne.s32 	%p10, %r28, -1;
	@%p10 bra 	$L__BB3_15;
	rem.s32 	%r29, %r15, %r17;
	mul.wide.s32 	%rd15, %r29, 4;
	add.s64 	%rd16, %rd2, %rd15;
	ld.global.u32 	%r30, [%rd16];
	setp.ne.s32 	%p11, %r30, -1;
	@%p11 bra 	$L__BB3_15;
	mov.b32 	%r31, 1;
	st.global.u32 	[%rd1+4], %r31;
$L__BB3_15:
	ld.global.u8 	%rs3, [%rd5+1];
	setp.ne.s16 	%p12, %rs3, 1;
	@%p12 bra 	$L__BB3_19;
	ld.global.u32 	%r32, [%rd4];
	setp.ne.s32 	%p13, %r32, -1;
	@%p13 bra 	$L__BB3_19;
	rem.s32 	%r33, %r14, %r17;
	mul.wide.s32 	%rd17, %r33, 4;
	add.s64 	%rd18, %rd2, %rd17;
	ld.global.u32 	%r34, [%rd18];
	setp.ne.s32 	%p14, %r34, -1;
	@%p14 bra 	$L__BB3_19;
	mov.b32 	%r35, 1;
	st.global.u32 	[%rd1+4], %r35;
$L__BB3_19:
	ld.global.u8 	%rs4, [%rd5+2];
	setp.ne.s16 	%p15, %rs4, 1;
	@%p15 bra 	$L__BB3_23;
	ld.global.u32 	%r36, [%rd4];
	setp.ne.s32 	%p16, %r36, -1;
	@%p16 bra 	$L__BB3_23;
	add.s32 	%r37, %r14, 1;
	rem.s32 	%r38, %r37, %r17;
	mul.wide.s32 	%rd19, %r38, 4;
	add.s64 	%rd20, %rd2, %rd19;
	ld.global.u32 	%r39, [%rd20];
	setp.ne.s32 	%p17, %r39, -1;
	@%p17 bra 	$L__BB3_23;
	mov.b32 	%r40, 1;
	st.global.u32 	[%rd1+4], %r40;
$L__BB3_23:
	ld.global.u8 	%rs5, [%rd5+3];
	setp.ne.s16 	%p18, %rs5, 1;
	@%p18 bra 	$L__BB3_27;
	ld.global.u32 	%r41, [%rd4];
	setp.ne.s32 	%p19, %r41, -1;
	@%p19 bra 	$L__BB3_27;
	add.s32 	%r42, %r14, 2;
	rem.s32 	%r43, %r42, %r17;
	mul.wide.s32 	%rd21, %r43, 4;
	add.s64 	%rd22, %rd2, %rd21;
	ld.global.u32 	%r44, [%rd22];
	setp.ne.s32 	%p20, %r44, -1;
	@%p20 bra 	$L__BB3_27;
	mov.b32 	%r45, 1;
	st.global.u32 	[%rd1+4], %r45;
$L__BB3_27:
	add.s32 	%r50, %r14, 4;
	add.s32 	%r46, %r14, 3;
	setp.lt.s32 	%p21, %r46, %r3;
	@%p21 bra 	$L__BB3_11;
$L__BB3_28:
	ret;

}
	// .globl	_Z11completaSolPiiPb
.visible .entry _Z11completaSolPiiPb(
	.param .u64 .ptr .align 1 _Z11completaSolPiiPb_param_0,
	.param .u32 _Z11completaSolPiiPb_param_1,
	.param .u64 .ptr .align 1 _Z11completaSolPiiPb_param_2
)
{
	.reg .pred 	%p<12>;
	.reg .b16 	%rs<3>;
	.reg .b32 	%r<22>;
	.reg .b64 	%rd<13>;

	ld.param.u64 	%rd4, [_Z11completaSolPiiPb_param_0];
	ld.param.u32 	%r7, [_Z11completaSolPiiPb_param_1];
	ld.param.u64 	%rd5, [_Z11completaSolPiiPb_param_2];
	cvta.to.global.u64 	%rd1, %rd5;
	mov.u32 	%r8, %ctaid.x;
	mov.u32 	%r9, %ntid.x;
	mov.u32 	%r10, %tid.x;
	mad.lo.s32 	%r1, %r8, %r9, %r10;
	shr.u32 	%r11, %r7, 31;
	add.s32 	%r12, %r7, %r11;
	shr.s32 	%r2, %r12, 1;
	setp.ge.s32 	%p1, %r1, %r2;
	@%p1 bra 	$L__BB4_15;
	cvta.to.global.u64 	%rd6, %rd4;
	mul.wide.s32 	%rd7, %r1, 4;
	add.s64 	%rd2, %rd6, %rd7;
	ld.global.u32 	%r21, [%rd2];
	setp.ne.s32 	%p2, %r21, 0;
	mul.wide.s32 	%rd8, %r2, 4;
	add.s64 	%rd3, %rd2, %rd8;
	@%p2 bra 	$L__BB4_8;
	ld.global.u32 	%r4, [%rd3];
	setp.eq.s32 	%p3, %r4, 0;
	mov.b32 	%r21, 0;
	@%p3 bra 	$L__BB4_8;
	cvt.s64.s32 	%rd9, %r1;
	add.s64 	%rd10, %rd1, %rd9;
	ld.global.u8 	%rs1, [%rd10];
	setp.ne.s16 	%p4, %rs1, 1;
	@%p4 bra 	$L__BB4_8;
	setp.eq.s32 	%p5, %r4, -1;
	@%p5 bra 	$L__BB4_7;
	setp.ne.s32 	%p6, %r4, 1;
	@%p6 bra 	$L__BB4_8;
	mov.b32 	%r21, -1;
	st.global.u32 	[%rd2], %r21;
	bra.uni 	$L__BB4_8;
$L__BB4_7:
	mov.b32 	%r21, 1;
	st.global.u32 	[%rd2], %r21;
$L__BB4_8:
	setp.eq.s32 	%p7, %r21, 0;
	@%p7 bra 	$L__BB4_15;
	add.s32 	%r6, %r2, %r1;
	ld.global.u32 	%r18, [%rd3];
	setp.ne.s32 	%p8, %r18, 0;
	@%p8 bra 	$L__BB4_15;
	cvt.s64.s32 	%rd11, %r6;
	add.s64 	%rd12, %rd1, %rd11;
	ld.global.u8 	%rs2, [%rd12];
	setp.ne.s16 	%p9, %rs2, 1;
	@%p9 bra 	$L__BB4_15;
	setp.eq.s32 	%p10, %r21, -1;
	@%p10 bra 	$L__BB4_14;
	setp.ne.s32 	%p11, %r21, 1;
	@%p11 bra 	$L__BB4_15;
	mov.b32 	%r20, -1;
	st.global.u32 	[%rd3], %r20;
	bra.uni 	$L__BB4_15;
$L__BB4_14:
	mov.b32 	%r19, 1;
	st.global.u32 	[%rd3], %r19;
$L__BB4_15:
	bar.sync 	0;
	ret;

}
	// .globl	_Z18salvaSoluzioneProxPiS_ii
.visible .entry _Z18salvaSoluzioneProxPiS_ii(
	.param .u64 .ptr .align 1 _Z18salvaSoluzioneProxPiS_ii_param_0,
	.param .u64 .ptr .align 1 _Z18salvaSoluzioneProxPiS_ii_param_1,
	.param .u32 _Z18salvaSoluzioneProxPiS_ii_param_2,
	.param .u32 _Z18salvaSoluzioneProxPiS_ii_param_3
)
{
	.reg .pred 	%p<2>;
	.reg .b32 	%r<9>;
	.reg .b64 	%rd<9>;

	ld.param.u64 	%rd1, [_Z18salvaSoluzioneProxPiS_ii_param_0];
	ld.param.u64 	%rd2, [_Z18salvaSoluzioneProxPiS_ii_param_1];
	ld.param.u32 	%r2, [_Z18salvaSoluzioneProxPiS_ii_param_2];
	ld.param.u32 	%r3, [_Z18salvaSoluzioneProxPiS_ii_param_3];
	mov.u32 	%r4, %ctaid.x;
	mov.u32 	%r5, %ntid.x;
	mov.u32 	%r6, %tid.x;
	mad.lo.s32 	%r1, %r4, %r5, %r6;
	setp.ge.s32 	%p1, %r1, %r2;
	@%p1 bra 	$L__BB5_2;
	cvta.to.global.u64 	%rd3, %rd2;
	cvta.to.global.u64 	%rd4, %rd1;
	mul.wide.s32 	%rd5, %r1, 4;
	add.s64 	%rd6, %rd3, %rd5;
	ld.global.u32 	%r7, [%rd6];
	mad.lo.s32 	%r8, %r3, %r2, %r1;
	mul.wide.s32 	%rd7, %r8, 4;
	add.s64 	%rd8, %rd4, %rd7;
	st.global.u32 	[%rd8], %r7;
$L__BB5_2:
	bar.sync 	0;
	ret;

}
	// .globl	_Z18copiaSoluzioneProxPiS_ii
.visible .entry _Z18copiaSoluzioneProxPiS_ii(
	.param .u64 .ptr .align 1 _Z18copiaSoluzioneProxPiS_ii_param_0,
	.param .u64 .ptr .align 1 _Z18copiaSoluzioneProxPiS_ii_param_1,
	.param .u32 _Z18copiaSoluzioneProxPiS_ii_param_2,
	.param .u32 _Z18copiaSoluzioneProxPiS_ii_param_3
)
{
	.reg .pred 	%p<2>;
	.reg .b32 	%r<9>;
	.reg .b64 	%rd<9>;

	ld.param.u64 	%rd1, [_Z18copiaSoluzioneProxPiS_ii_param_0];
	ld.param.u64 	%rd2, [_Z18copiaSoluzioneProxPiS_ii_param_1];
	ld.param.u32 	%r2, [_Z18copiaSoluzioneProxPiS_ii_param_2];
	ld.param.u32 	%r3, [_Z18copiaSoluzioneProxPiS_ii_param_3];
	mov.u32 	%r4, %ctaid.x;
	mov.u32 	%r5, %ntid.x;
	mov.u32 	%r6, %tid.x;
	mad.lo.s32 	%r1, %r4, %r5, %r6;
	setp.ge.s32 	%p1, %r1, %r2;
	@%p1 bra 	$L__BB6_2;
	cvta.to.global.u64 	%rd3, %rd1;
	cvta.to.global.u64 	%rd4, %rd2;
	mad.lo.s32 	%r7, %r3, %r2, %r1;
	mul.wide.s32 	%rd5, %r7, 4;
	add.s64 	%rd6, %rd3, %rd5;
	ld.global.u32 	%r8, [%rd6];
	mul.wide.s32 	%rd7, %r1, 4;
	add.s64 	%rd8, %rd4, %rd7;
	st.global.u32 	[%rd8], %r8;
$L__BB6_2:
	bar.sync 	0;
	ret;

}
	// .globl	_Z11newSolutionPi
.visible .entry _Z11newSolutionPi(
	.param .u64 .ptr .align 1 _Z11newSolutionPi_param_0
)
{


	ret;

}
	// .globl	_Z17controlloNuovaSolPiS_iiS_
.visible .entry _Z17controlloNuovaSolPiS_iiS_(
	.param .u64 .ptr .align 1 _Z17controlloNuovaSolPiS_iiS__param_0,
	.param .u64 .ptr .align 1 _Z17controlloNuovaSolPiS_iiS__param_1,
	.param .u32 _Z17controlloNuovaSolPiS_iiS__param_2,
	.param .u32 _Z17controlloNuovaSolPiS_iiS__param_3,
	.param .u64 .ptr .align 1 _Z17controlloNuovaSolPiS_iiS__param_4
)
{
	.reg .pred 	%p<5>;
	.reg .b32 	%r<19>;
	.reg .b64 	%rd<14>;

	ld.param.u64 	%rd3, [_Z17controlloNuovaSolPiS_iiS__param_0];
	ld.param.u64 	%rd4, [_Z17controlloNuovaSolPiS_iiS__param_1];
	ld.param.u32 	%r8, [_Z17controlloNuovaSolPiS_iiS__param_2];
	ld.param.u32 	%r9, [_Z17controlloNuovaSolPiS_iiS__param_3];
	ld.param.u64 	%rd5, [_Z17controlloNuovaSolPiS_iiS__param_4];
	mov.u32 	%r10, %ctaid.x;
	mov.u32 	%r11, %ntid.x;
	mov.u32 	%r12, %tid.x;
	mad.lo.s32 	%r1, %r10, %r11, %r12;
	setp.ge.s32 	%p1, %r1, %r9;
	@%p1 bra 	$L__BB8_6;
	mul.lo.s32 	%r2, %r8, %r1;
	max.s32 	%r3, %r8, 1;
	add.s32 	%r4, %r3, -1;
	cvta.to.global.u64 	%rd1, %rd4;
	cvta.to.global.u64 	%rd2, %rd3;
	mov.b32 	%r17, 0;
	cvt.s64.s32 	%rd6, %r2;
$L__BB8_2:
	setp.eq.s32 	%p2, %r17, %r4;
	mov.u32 	%r18, %r3;
	@%p2 bra 	$L__BB8_4;
	add.s32 	%r18, %r17, 1;
	cvt.u64.u32 	%rd7, %r17;
	add.s64 	%rd8, %rd7, %rd6;
	shl.b64 	%rd9, %rd8, 2;
	add.s64 	%rd10, %rd1, %rd9;
	ld.global.u32 	%r14, [%rd10+4];
	mul.wide.u32 	%rd11, %r17, 4;
	add.s64 	%rd12, %rd2, %rd11;
	ld.global.u32 	%r15, [%rd12+4];
	setp.eq.s32 	%p3, %r14, %r15;
	mov.u32 	%r17, %r18;
	@%p3 bra 	$L__BB8_2;
$L__BB8_4:
	setp.ne.s32 	%p4, %r18, %r8;
	@%p4 bra 	$L__BB8_6;
	cvta.to.global.u64 	%rd13, %rd5;
	mov.b32 	%r16, 1;
	st.global.u32 	[%rd13+8], %r16;
$L__BB8_6:
	bar.sync 	0;
	ret;

}


// ===== COMPILED SASS (sm_100) =====

	.target	sm_100

	.elftype	@"ET_EXEC"


//--------------------- .note.nv.tkinfo           --------------------------
	.section	.note.nv.tkinfo,"",@"SHT_NOTE"
	.sectionflags	@"SHF_NOTE_NV_TKINFO"
	.tkinfo
        /*0018*/ 	.word	0x00000002
        /*0030*/ 	.string	""
        /*0030*/ 	.string	"ptxas"
        /*0030*/ 	.string	"Cuda compilation tools, release 13.0, V13.0.88"
        /*0030*/ 	.string	"Build cuda_13.0.r13.0/compiler.36424714_0"
        /*0030*/ 	.string	"-arch sm_100 -m 64 "



//--------------------- .note.nv.cuinfo           --------------------------
	.section	.note.nv.cuinfo,"",@"SHT_NOTE"
	.sectionflags	@"SHF_NOTE_NV_CUINFO"
        /*0018*/ 	.short	0x0002
        /*001a*/ 	.short	0x0064
        /*001c*/ 	.short	0x0082
	.zero		2


//--------------------- .nv.info                  --------------------------
	.section	.nv.info,"",@"SHT_CUDA_INFO"
	.align	4


	//----- nvinfo : EIATTR_REGCOUNT
	.align		4
        /*0000*/ 	.byte	0x04, 0x2f
        /*0002*/ 	.short	(.L_4 - .L_3)
	.align		4
.L_3:
        /*0004*/ 	.word	index@(_Z5provaPbilPi)
        /*0008*/ 	.word	0x00000017


	//----- nvinfo : EIATTR_FRAME_SIZE
	.align		4
.L_4:
        /*000c*/ 	.byte	0x04, 0x11
        /*000e*/ 	.short	(.L_6 - .L_5)
	.align		4
.L_5:
        /*0010*/ 	.word	index@($__internal_0_$__cuda_sm20_div_s64)
        /*0014*/ 	.word	0x00000000


	//----- nvinfo : EIATTR_FRAME_SIZE
	.align		4
.L_6:
        /*0018*/ 	.byte	0x04, 0x11
        /*001a*/ 	.short	(.L_8 - .L_7)
	.align		4
.L_7:
        /*001c*/ 	.word	index@(_Z5provaPbilPi)
        /*0020*/ 	.word	0x00000000


	//----- nvinfo : EIATTR_REGCOUNT
	.align		4
.L_8:
        /*0024*/ 	.byte	0x04, 0x2f
        /*0026*/ 	.short	(.L_10 - .L_9)
	.align		4
.L_9:
        /*0028*/ 	.word	index@(_Z14checkDiagonalePbi)
        /*002c*/ 	.word	0x00000018


	//----- nvinfo : EIATTR_FRAME_SIZE
	.align		4
.L_10:
        /*0030*/ 	.byte	0x04, 0x11
        /*0032*/ 	.short	(.L_12 - .L_11)
	.align		4
.L_11:
        /*0034*/ 	.word	index@(_Z14checkDiagonalePbi)
        /*0038*/ 	.word	0x00000008


	//----- nvinfo : EIATTR_REGCOUNT
	.align		4
.L_12:
        /*003c*/ 	.byte	0x04, 0x2f
        /*003e*/ 	.short	(.L_14 - .L_13)
	.align		4
.L_13:
        /*0040*/ 	.word	index@(_Z8checkRowPbPiiS0_S_S_)
        /*0044*/ 	.word	0x0000001a


	//----- nvinfo : EIATTR_FRAME_SIZE
	.align		4
.L_14:
        /*0048*/ 	.byte	0x04, 0x11
        /*004a*/ 	.short	(.L_16 - .L_15)
	.align		4
.L_15:
        /*004c*/ 	.word	index@(_Z8checkRowPbPiiS0_S_S_)
        /*0050*/ 	.word	0x00000000


	//----- nvinfo : EIATTR_REGCOUNT
	.align		4
.L_16:
        /*0054*/ 	.byte	0x04, 0x2f
        /*0056*/ 	.short	(.L_18 - .L_17)
	.align		4
.L_17:
        /*0058*/ 	.word	index@(_Z13checkSolutionPiiS_Pb)
        /*005c*/ 	.word	0x00000014


	//----- nvinfo : EIATTR_FRAME_SIZE
	.align		4
.L_18:
        /*0060*/ 	.byte	0x04, 0x11
        /*0062*/ 	.short	(.L_20 - .L_19)
	.align		4
.L_19:
        /*0064*/ 	.word	index@(_Z13checkSolutionPiiS_Pb)
        /*0068*/ 	.word	0x00000000


	//----- nvinfo : EIATTR_REGCOUNT
	.align		4
.L_20:
        /*006c*/ 	.byte	0x04, 0x2f
        /*006e*/ 	.short	(.L_22 - .L_21)
	.align		4
.L_21:
        /*0070*/ 	.word	index@(_Z11completaSolPiiPb)
        /*0074*/ 	.word	0x0000000f


	//----- nvinfo : EIATTR_FRAME_SIZE
	.align		4
.L_22:
        /*0078*/ 	.byte	0x04, 0x11
        /*007a*/ 	.short	(.L_24 - .L_23)
	.align		4
.L_23:
        /*007c*/ 	.word	index@(_Z11completaSolPiiPb)
        /*0080*/ 	.word	0x00000000


	//----- nvinfo : EIATTR_REGCOUNT
	.align		4
.L_24:
        /*0084*/ 	.byte	0x04, 0x2f
        /*0086*/ 	.short	(.L_26 - .L_25)
	.align		4
.L_25:
        /*0088*/ 	.word	index@(_Z18salvaSoluzioneProxPiS_ii)
        /*008c*/ 	.word	0x0000000a


	//----- nvinfo : EIATTR_FRAME_SIZE
	.align		4
.L_26:
        /*0090*/ 	.byte	0x04, 0x11
        /*0092*/ 	.short	(.L_28 - .L_27)
	.align		4
.L_27:
        /*0094*/ 	.word	index@(_Z18salvaSoluzioneProxPiS_ii)
        /*0098*/ 	.word	0x00000000


	//----- nvinfo : EIATTR_REGCOUNT
	.align		4
.L_28:
        /*009c*/ 	.byte	0x04, 0x2f
        /*009e*/ 	.short	(.L_30 - .L_29)
	.align		4
.L_29:
        /*00a0*/ 	.word	index@(_Z18copiaSoluzioneProxPiS_ii)
        /*00a4*/ 	.word	0x0000000a


	//----- nvinfo : EIATTR_FRAME_SIZE
	.align		4
.L_30:
        /*00a8*/ 	.byte	0x04, 0x11
        /*00aa*/ 	.short	(.L_32 - .L_31)
	.align		4
.L_31:
        /*00ac*/ 	.word	index@(_Z18copiaSoluzioneProxPiS_ii)
        /*00b0*/ 	.word	0x00000000


	//----- nvinfo : EIATTR_REGCOUNT
	.align		4
.L_32:
        /*00b4*/ 	.byte	0x04, 0x2f
        /*00b6*/ 	.short	(.L_34 - .L_33)
	.align		4
.L_33:
        /*00b8*/ 	.word	index@(_Z11newSolutionPi)
        /*00bc*/ 	.word	0x00000004


	//----- nvinfo : EIATTR_FRAME_SIZE
	.align		4
.L_34:
        /*00c0*/ 	.byte	0x04, 0x11
        /*00c2*/ 	.short	(.L_36 - .L_35)
	.align		4
.L_35:
        /*00c4*/ 	.word	index@(_Z11newSolutionPi)
        /*00c8*/ 	.word	0x00000000


	//----- nvinfo : EIATTR_REGCOUNT
	.align		4
.L_36:
        /*00cc*/ 	.byte	0x04, 0x2f
        /*00ce*/ 	.short	(.L_38 - .L_37)
	.align		4
.L_37:
        /*00d0*/ 	.word	index@(_Z17controlloNuovaSolPiS_iiS_)
        /*00d4*/ 	.word	0x00000010


	//----- nvinfo : EIATTR_FRAME_SIZE
	.align		4
.L_38:
        /*00d8*/ 	.byte	0x04, 0x11
        /*00da*/ 	.short	(.L_40 - .L_39)
	.align		4
.L_39:
        /*00dc*/ 	.word	index@(_Z17controlloNuovaSolPiS_iiS_)
        /*00e0*/ 	.word	0x00000000


	//----- nvinfo : EIATTR_MIN_STACK_SIZE
	.align		4
.L_40:
        /*00e4*/ 	.byte	0x04, 0x12
        /*00e6*/ 	.short	(.L_42 - .L_41)
	.align		4
.L_41:
        /*00e8*/ 	.word	index@(_Z17controlloNuovaSolPiS_iiS_)
        /*00ec*/ 	.word	0x00000000


	//----- nvinfo : EIATTR_MIN_STACK_SIZE
	.align		4
.L_42:
        /*00f0*/ 	.byte	0x04, 0x12
        /*00f2*/ 	.short	(.L_44 - .L_43)
	.align		4
.L_43:
        /*00f4*/ 	.word	index@(_Z11newSolutionPi)
        /*00f8*/ 	.word	0x00000000


	//----- nvinfo : EIATTR_MIN_STACK_SIZE
	.align		4
.L_44:
        /*00fc*/ 	.byte	0x04, 0x12
        /*00fe*/ 	.short	(.L_46 - .L_45)
	.align		4
.L_45:
        /*0100*/ 	.word	index@(_Z18copiaSoluzioneProxPiS_ii)
        /*0104*/ 	.word	0x00000000


	//----- nvinfo : EIATTR_MIN_STACK_SIZE
	.align		4
.L_46:
        /*0108*/ 	.byte	0x04, 0x12
        /*010a*/ 	.short	(.L_48 - .L_47)
	.align		4
.L_47:
        /*010c*/ 	.word	index@(_Z18salvaSoluzioneProxPiS_ii)
        /*0110*/ 	.word	0x00000000


	//----- nvinfo : EIATTR_MIN_STACK_SIZE
	.align		4
.L_48:
        /*0114*/ 	.byte	0x04, 0x12
        /*0116*/ 	.short	(.L_50 - .L_49)
	.align		4
.L_49:
        /*0118*/ 	.word	index@(_Z11completaSolPiiPb)
        /*011c*/ 	.word	0x00000000


	//----- nvinfo : EIATTR_MIN_STACK_SIZE
	.align		4
.L_50:
        /*0120*/ 	.byte	0x04, 0x12
        /*0122*/ 	.short	(.L_52 - .L_51)
	.align		4
.L_51:
        /*0124*/ 	.word	index@(_Z13checkSolutionPiiS_Pb)
        /*0128*/ 	.word	0x00000000


	//----- nvinfo : EIATTR_MIN_STACK_SIZE
	.align		4
.L_52:
        /*012c*/ 	.byte	0x04, 0x12
        /*012e*/ 	.short	(.L_54 - .L_53)
	.align		4
.L_53:
        /*0130*/ 	.word	index@(_Z8checkRowPbPiiS0_S_S_)
        /*0134*/ 	.word	0x00000000


	//----- nvinfo : EIATTR_MIN_STACK_SIZE
	.align		4
.L_54:
        /*0138*/ 	.byte	0x04, 0x12
        /*013a*/ 	.short	(.L_56 - .L_55)
	.align		4
.L_55:
        /*013c*/ 	.word	index@(_Z14checkDiagonalePbi)
        /*0140*/ 	.word	0x00000008


	//----- nvinfo : EIATTR_MIN_STACK_SIZE
	.align		4
.L_56:
        /*0144*/ 	.byte	0x04, 0x12
        /*0146*/ 	.short	(.L_58 - .L_57)
	.align		4
.L_57:
        /*0148*/ 	.word	index@(_Z5provaPbilPi)
        /*014c*/ 	.word	0x00000000
.L_58:


//--------------------- .nv.compat                --------------------------
	.section	.nv.compat,"",@"SHT_CUDA_COMPAT_INFO"
	.align	4
        /*0000*/ 	.byte	0x02, 0x09, 0x00, 0x00, 0x02, 0x02, 0x01, 0x00, 0x02, 0x05, 0x05, 0x00, 0x03, 0x07, 0x01, 0x01
        /*0010*/ 	.byte	0x02, 0x03, 0x00, 0x00, 0x02, 0x06, 0x01, 0x00, 0x04, 0x0b, 0x08, 0x00, 0x01, 0x00, 0x00, 0x00
        /*0020*/ 	.byte	0x00, 0x00, 0x00, 0x00


//--------------------- .nv.info._Z17controlloNuovaSolPiS_iiS_ --------------------------
	.section	.nv.info._Z17controlloNuovaSolPiS_iiS_,"",@"SHT_CUDA_INFO"
	.sectionflags	@""
	.align	4


	//----- nvinfo : EIATTR_CUDA_API_VERSION
	.align		4
        /*0000*/ 	.byte	0x04, 0x37
        /*0002*/ 	.short	(.L_60 - .L_59)
.L_59:
        /*0004*/ 	.word	0x00000082


	//----- nvinfo : EIATTR_KPARAM_INFO
	.align		4
.L_60:
        /*0008*/ 	.byte	0x04, 0x17
        /*000a*/ 	.short	(.L_62 - .L_61)
.L_61:
        /*000c*/ 	.word	0x00000000
        /*0010*/ 	.short	0x0004
        /*0012*/ 	.short	0x0018
        /*0014*/ 	.byte	0x00, 0xf5, 0x21, 0x00


	//----- nvinfo : EIATTR_KPARAM_INFO
	.align		4
.L_62:
        /*0018*/ 	.byte	0x04, 0x17
        /*001a*/ 	.short	(.L_64 - .L_63)
.L_63:
        /*001c*/ 	.word	0x00000000
        /*0020*/ 	.short	0x0003
        /*0022*/ 	.short	0x0014
        /*0024*/ 	.byte	0x00, 0xf0, 0x11, 0x00


	//----- nvinfo : EIATTR_KPARAM_INFO
	.align		4
.L_64:
        /*0028*/ 	.byte	0x04, 0x17
        /*002a*/ 	.short	(.L_66 - .L_65)
.L_65:
        /*002c*/ 	.word	0x00000000
        /*0030*/ 	.short	0x0002
        /*0032*/ 	.short	0x0010
        /*0034*/ 	.byte	0x00, 0xf0, 0x11, 0x00


	//----- nvinfo : EIATTR_KPARAM_INFO
	.align		4
.L_66:
        /*0038*/ 	.byte	0x04, 0x17
        /*003a*/ 	.short	(.L_68 - .L_67)
.L_67:
        /*003c*/ 	.word	0x00000000
        /*0040*/ 	.short	0x0001
        /*0042*/ 	.short	0x0008
        /*0044*/ 	.byte	0x00, 0xf5, 0x21, 0x00


	//----- nvinfo : EIATTR_KPARAM_INFO
	.align		4
.L_68:
        /*0048*/ 	.byte	0x04, 0x17
        /*004a*/ 	.short	(.L_70 - .L_69)
.L_69:
        /*004c*/ 	.word	0x00000000
        /*0050*/ 	.short	0x0000
        /*0052*/ 	.short	0x0000
        /*0054*/ 	.byte	0x00, 0xf5, 0x21, 0x00


	//----- nvinfo : EIATTR_SPARSE_MMA_MASK
	.align		4
.L_70:
        /*0058*/ 	.byte	0x03, 0x50
        /*005a*/ 	.short	0x0000


	//----- nvinfo : EIATTR_MAXREG_COUNT
	.align		4
        /*005c*/ 	.byte	0x03, 0x1b
        /*005e*/ 	.short	0x00ff


	//----- nvinfo : EIATTR_NUM_BARRIERS
	.align		4
        /*0060*/ 	.byte	0x02, 0x4c
        /*0062*/ 	.byte	0x01
	.zero		1


	//----- nvinfo : EIATTR_MERCURY_ISA_VERSION
	.align		4
        /*0064*/ 	.byte	0x03, 0x5f
        /*0066*/ 	.short	0x0101


	//----- nvinfo : EIATTR_VRC_CTA_INIT_COUNT
	.align		4
        /*0068*/ 	.byte	0x02, 0x4a
	.zero		1
	.zero		1


	//----- nvinfo : EIATTR_EXIT_INSTR_OFFSETS
	.align		4
        /*006c*/ 	.byte	0x04, 0x1c
        /*006e*/ 	.short	(.L_72 - .L_71)


	//   ....[0]....
.L_71:
        /*0070*/ 	.word	0x000002d0


	//----- nvinfo : EIATTR_CRS_STACK_SIZE
	.align		4
.L_72:
        /*0074*/ 	.byte	0x04, 0x1e
        /*0076*/ 	.short	(.L_74 - .L_73)
.L_73:
        /*0078*/ 	.word	0x00000000


	//----- nvinfo : EIATTR_CBANK_PARAM_SIZE
	.align		4
.L_74:
        /*007c*/ 	.byte	0x03, 0x19
        /*007e*/ 	.short	0x0020


	//----- nvinfo : EIATTR_PARAM_CBANK
	.align		4
        /*0080*/ 	.byte	0x04, 0x0a
        /*0082*/ 	.short	(.L_76 - .L_75)
	.align		4
.L_75:
        /*0084*/ 	.word	index@(.nv.constant0._Z17controlloNuovaSolPiS_iiS_)
        /*0088*/ 	.short	0x0380
        /*008a*/ 	.short	0x0020


	//----- nvinfo : EIATTR_SW_WAR
	.align		4
.L_76:
        /*008c*/ 	.byte	0x04, 0x36
        /*008e*/ 	.short	(.L_78 - .L_77)
.L_77:
        /*0090*/ 	.word	0x00000008
.L_78:


//--------------------- .nv.info._Z11newSolutionPi --------------------------
	.section	.nv.info._Z11newSolutionPi,"",@"SHT_CUDA_INFO"
	.sectionflags	@""
	.align	4


	//----- nvinfo : EIATTR_CUDA_API_VERSION
	.align		4
        /*0000*/ 	.byte	0x04, 0x37
        /*0002*/ 	.short	(.L_80 - .L_79)
.L_79:
        /*0004*/ 	.word	0x00000082


	//----- nvinfo : EIATTR_KPARAM_INFO
	.align		4
.L_80:
        /*0008*/ 	.byte	0x04, 0x17
        /*000a*/ 	.short	(.L_82 - .L_81)
.L_81:
        /*000c*/ 	.word	0x00000000
        /*0010*/ 	.short	0x0000
        /*0012*/ 	.short	0x0000
        /*0014*/ 	.byte	0x00, 0xf5, 0x21, 0x00


	//----- nvinfo : EIATTR_SPARSE_MMA_MASK
	.align		4
.L_82:
        /*0018*/ 	.byte	0x03, 0x50
        /*001a*/ 	.short	0x0000


	//----- nvinfo : EIATTR_MAXREG_COUNT
	.align		4
        /*001c*/ 	.byte	0x03, 0x1b
        /*001e*/ 	.short	0x00ff


	//----- nvinfo : EIATTR_MERCURY_ISA_VERSION
	.align		4
        /*0020*/ 	.byte	0x03, 0x5f
        /*0022*/ 	.short	0x0101


	//----- nvinfo : EIATTR_VRC_CTA_INIT_COUNT
	.align		4
        /*0024*/ 	.byte	0x02, 0x4a
	.zero		1
	.zero		1


	//----- nvinfo : EIATTR_EXIT_INSTR_OFFSETS
	.align		4
        /*0028*/ 	.byte	0x04, 0x1c
        /*002a*/ 	.short	(.L_84 - .L_83)


	//   ....[0]....
.L_83:
        /*002c*/ 	.word	0x00000010


	//----- nvinfo : EIATTR_CBANK_PARAM_SIZE
	.align		4
.L_84:
        /*0030*/ 	.byte	0x03, 0x19
        /*0032*/ 	.short	0x0008


	//----- nvinfo : EIATTR_PARAM_CBANK
	.align		4
        /*0034*/ 	.byte	0x04, 0x0a
        /*0036*/ 	.short	(.L_86 - .L_85)
	.align		4
.L_85:
        /*0038*/ 	.word	index@(.nv.constant0._Z11newSolutionPi)
        /*003c*/ 	.short	0x0380
        /*003e*/ 	.short	0x0008


	//----- nvinfo : EIATTR_SW_WAR
	.align		4
.L_86:
        /*0040*/ 	.byte	0x04, 0x36
        /*0042*/ 	.short	(.L_88 - .L_87)
.L_87:
        /*0044*/ 	.word	0x00000008
.L_88:


//--------------------- .nv.info._Z18copiaSoluzioneProxPiS_ii --------------------------
	.section	.nv.info._Z18copiaSoluzioneProxPiS_ii,"",@"SHT_CUDA_INFO"
	.sectionflags	@""
	.align	4


	//----- nvinfo : EIATTR_CUDA_API_VERSION
	.align		4
        /*0000*/ 	.byte	0x04, 0x37
        /*0002*/ 	.short	(.L_90 - .L_89)
.L_89:
        /*0004*/ 	.word	0x00000082


	//----- nvinfo : EIATTR_KPARAM_INFO
	.align		4
.L_90:
        /*0008*/ 	.byte	0x04, 0x17
        /*000a*/ 	.short	(.L_92 - .L_91)
.L_91:
        /*000c*/ 	.word	0x00000000
        /*0010*/ 	.short	0x0003
        /*0012*/ 	.short	0x0014
        /*0014*/ 	.byte	0x00, 0xf0, 0x11, 0x00


	//----- nvinfo : EIATTR_KPARAM_INFO
	.align		4
.L_92:
        /*0018*/ 	.byte	0x04, 0x17
        /*001a*/ 	.short	(.L_94 - .L_93)
.L_93:
        /*001c*/ 	.word	0x00000000
        /*0020*/ 	.short	0x0002
        /*0022*/ 	.short	0x0010
        /*0024*/ 	.byte	0x00, 0xf0, 0x11, 0x00


	//----- nvinfo : EIATTR_KPARAM_INFO
	.align		4
.L_94:
        /*0028*/ 	.byte	0x04, 0x17
        /*002a*/ 	.short	(.L_96 - .L_95)
.L_95:
        /*002c*/ 	.word	0x00000000
        /*0030*/ 	.short	0x0001
        /*0032*/ 	.short	0x0008
        /*0034*/ 	.byte	0x00, 0xf5, 0x21, 0x00


	//----- nvinfo : EIATTR_KPARAM_INFO
	.align		4
.L_96:
        /*0038*/ 	.byte	0x04, 0x17
        /*003a*/ 	.short	(.L_98 - .L_97)
.L_97:
        /*003c*/ 	.word	0x00000000
        /*0040*/ 	.short	0x0000
        /*0042*/ 	.short	0x0000
        /*0044*/ 	.byte	0x00, 0xf5, 0x21, 0x00


	//----- nvinfo : EIATTR_SPARSE_MMA_MASK
	.align		4
.L_98:
        /*0048*/ 	.byte	0x03, 0x50
        /*004a*/ 	.short	0x0000


	//----- nvinfo : EIATTR_MAXREG_COUNT
	.align		4
        /*004c*/ 	.byte	0x03, 0x1b
        /*004e*/ 	.short	0x00ff


	//----- nvinfo : EIATTR_NUM_BARRIERS
	.align		4
        /*0050*/ 	.byte	0x02, 0x4c
        /*0052*/ 	.byte	0x01
	.zero		1


	//----- nvinfo : EIATTR_MERCURY_ISA_VERSION
	.align		4
        /*0054*/ 	.byte	0x03, 0x5f
        /*0056*/ 	.short	0x0101


	//----- nvinfo : EIATTR_VRC_CTA_INIT_COUNT
	.align		4
        /*0058*/ 	.byte	0x02, 0x4a
	.zero		1
	.zero		1


	//----- nvinfo : EIATTR_EXIT_INSTR_OFFSETS
	.align		4
        /*005c*/ 	.byte	0x04, 0x1c
        /*005e*/ 	.short	(.L_100 - .L_99)


	//   ....[0]....
.L_99:
        /*0060*/ 	.word	0x00000140


	//----- nvinfo : EIATTR_CRS_STACK_SIZE
	.align		4
.L_100:
        /*0064*/ 	.byte	0x04, 0x1e
        /*0066*/ 	.short	(.L_102 - .L_101)
.L_101:
        /*0068*/ 	.word	0x00000000


	//----- nvinfo : EIATTR_CBANK_PARAM_SIZE
	.align		4
.L_102:
        /*006c*/ 	.byte	0x03, 0x19
        /*006e*/ 	.short	0x0018


	//----- nvinfo : EIATTR_PARAM_CBANK
	.align		4
        /*0070*/ 	.byte	0x04, 0x0a
        /*0072*/ 	.short	(.L_104 - .L_103)
	.align		4
.L_103:
        /*0074*/ 	.word	index@(.nv.constant0._Z18copiaSoluzioneProxPiS_ii)
        /*0078*/ 	.short	0x0380
        /*007a*/ 	.short	0x0018


	//----- nvinfo : EIATTR_SW_WAR
	.align		4
.L_104:
        /*007c*/ 	.byte	0x04, 0x36
        /*007e*/ 	.short	(.L_106 - .L_105)
.L_105:
        /*0080*/ 	.word	0x00000008
.L_106:


//--------------------- .nv.info._Z18salvaSoluzioneProxPiS_ii --------------------------
	.section	.nv.info._Z18salvaSoluzioneProxPiS_ii,"",@"SHT_CUDA_INFO"
	.sectionflags	@""
	.align	4


	//----- nvinfo : EIATTR_CUDA_API_VERSION
	.align		4
        /*0000*/ 	.byte	0x04, 0x37
        /*0002*/ 	.short	(.L_108 - .L_107)
.L_107:
        /*0004*/ 	.word	0x00000082


	//----- nvinfo : EIATTR_KPARAM_INFO
	.align		4
.L_108:
        /*0008*/ 	.byte	0x04, 0x17
        /*000a*/ 	.short	(.L_110 - .L_109)
.L_109:
        /*000c*/ 	.word	0x00000000
        /*0010*/ 	.short	0x0003
        /*0012*/ 	.short	0x0014
        /*0014*/ 	.byte	0x00, 0xf0, 0x11, 0x00


	//----- nvinfo : EIATTR_KPARAM_INFO
	.align		4
.L_110:
        /*0018*/ 	.byte	0x04, 0x17
        /*001a*/ 	.short	(.L_112 - .L_111)
.L_111:
        /*001c*/ 	.word	0x00000000
        /*0020*/ 	.short	0x0002
        /*0022*/ 	.short	0x0010
        /*0024*/ 	.byte	0x00, 0xf0, 0x11, 0x00


	//----- nvinfo : EIATTR_KPARAM_INFO
	.align		4
.L_112:
        /*0028*/ 	.byte	0x04, 0x17
        /*002a*/ 	.short	(.L_114 - .L_113)
.L_113:
        /*002c*/ 	.word	0x00000000
        /*0030*/ 	.short	0x0001
        /*0032*/ 	.short	0x0008
        /*0034*/ 	.byte	0x00, 0xf5, 0x21, 0x00


	//----- nvinfo : EIATTR_KPARAM_INFO
	.align		4
.L_114:
        /*0038*/ 	.byte	0x04, 0x17
        /*003a*/ 	.short	(.L_116 - .L_115)
.L_115:
        /*003c*/ 	.word	0x00000000
        /*0040*/ 	.short	0x0000
        /*0042*/ 	.short	0x0000
        /*0044*/ 	.byte	0x00, 0xf5, 0x21, 0x00


	//----- nvinfo : EIATTR_SPARSE_MMA_MASK
	.align		4
.L_116:
        /*0048*/ 	.byte	0x03, 0x50
        /*004a*/ 	.short	0x0000


	//----- nvinfo : EIATTR_MAXREG_COUNT
	.align		4
        /*004c*/ 	.byte	0x03, 0x1b
        /*004e*/ 	.short	0x00ff


	//----- nvinfo : EIATTR_NUM_BARRIERS
	.align		4
        /*0050*/ 	.byte	0x02, 0x4c
        /*0052*/ 	.byte	0x01
	.zero		1


	//----- nvinfo : EIATTR_MERCURY_ISA_VERSION
	.align		4
        /*0054*/ 	.byte	0x03, 0x5f
        /*0056*/ 	.short	0x0101


	//----- nvinfo : EIATTR_VRC_CTA_INIT_COUNT
	.align		4
        /*0058*/ 	.byte	0x02, 0x4a
	.zero		1
	.zero		1


	//----- nvinfo : EIATTR_EXIT_INSTR_OFFSETS
	.align		4
        /*005c*/ 	.byte	0x04, 0x1c
        /*005e*/ 	.short	(.L_118 - .L_117)


	//   ....[0]....
.L_117:
        /*0060*/ 	.word	0x00000140


	//----- nvinfo : EIATTR_CRS_STACK_SIZE
	.align		4
.L_118:
        /*0064*/ 	.byte	0x04, 0x1e
        /*0066*/ 	.short	(.L_120 - .L_119)
.L_119:
        /*0068*/ 	.word	0x00000000


	//----- nvinfo : EIATTR_CBANK_PARAM_SIZE
	.align		4
.L_120:
        /*006c*/ 	.byte	0x03, 0x19
        /*006e*/ 	.short	0x0018


	//----- nvinfo : EIATTR_PARAM_CBANK
	.align		4
        /*0070*/ 	.byte	0x04, 0x0a
        /*0072*/ 	.short	(.L_122 - .L_121)
	.align		4
.L_121:
        /*0074*/ 	.word	index@(.nv.constant0._Z18salvaSoluzioneProxPiS_ii)
        /*0078*/ 	.short	0x0380
        /*007a*/ 	.short	0x0018


	//----- nvinfo : EIATTR_SW_WAR
	.align		4
.L_122:
        /*007c*/ 	.byte	0x04, 0x36
        /*007e*/ 	.short	(.L_124 - .L_123)
.L_123:
        /*0080*/ 	.word	0x00000008
.L_124:


//--------------------- .nv.info._Z11completaSolPiiPb --------------------------
	.section	.nv.info._Z11completaSolPiiPb,"",@"SHT_CUDA_INFO"
	.sectionflags	@""
	.align	4


	//----- nvinfo : EIATTR_CUDA_API_VERSION
	.align		4
        /*0000*/ 	.byte	0x04, 0x37
        /*0002*/ 	.short	(.L_126 - .L_125)
.L_125:
        /*0004*/ 	.word	0x00000082


	//----- nvinfo : EIATTR_KPARAM_INFO
	.align		4
.L_126:
        /*0008*/ 	.byte	0x04, 0x17
        /*000a*/ 	.short	(.L_128 - .L_127)
.L_127:
        /*000c*/ 	.word	0x00000000
        /*0010*/ 	.short	0x0002
        /*0012*/ 	.short	0x0010
        /*0014*/ 	.byte	0x00, 0xf5, 0x21, 0x00


	//----- nvinfo : EIATTR_KPARAM_INFO
	.align		4
.L_128:
        /*0018*/ 	.byte	0x04, 0x17
        /*001a*/ 	.short	(.L_130 - .L_129)
.L_129:
        /*001c*/ 	.word	0x00000000
        /*0020*/ 	.short	0x0001
        /*0022*/ 	.short	0x0008
        /*0024*/ 	.byte	0x00, 0xf0, 0x11, 0x00


	//----- nvinfo : EIATTR_KPARAM_INFO
	.align		4
.L_130:
        /*0028*/ 	.byte	0x04, 0x17
        /*002a*/ 	.short	(.L_132 - .L_131)
.L_131:
        /*002c*/ 	.word	0x00000000
        /*0030*/ 	.short	0x0000
        /*0032*/ 	.short	0x0000
        /*0034*/ 	.byte	0x00, 0xf5, 0x21, 0x00


	//----- nvinfo : EIATTR_SPARSE_MMA_MASK
	.align		4
.L_132:
        /*0038*/ 	.byte	0x03, 0x50
        /*003a*/ 	.short	0x0000


	//----- nvinfo : EIATTR_MAXREG_COUNT
	.align		4
        /*003c*/ 	.byte	0x03, 0x1b
        /*003e*/ 	.short	0x00ff


	//----- nvinfo : EIATTR_NUM_BARRIERS
	.align		4
        /*0040*/ 	.byte	0x02, 0x4c
        /*0042*/ 	.byte	0x01
	.zero		1


	//----- nvinfo : EIATTR_MERCURY_ISA_VERSION
	.align		4
        /*0044*/ 	.byte	0x03, 0x5f
        /*0046*/ 	.short	0x0101


	//----- nvinfo : EIATTR_VRC_CTA_INIT_COUNT
	.align		4
        /*0048*/ 	.byte	0x02, 0x4a
	.zero		1
	.zero		1


	//----- nvinfo : EIATTR_EXIT_INSTR_OFFSETS
	.align		4
        /*004c*/ 	.byte	0x04, 0x1c
        /*004e*/ 	.short	(.L_134 - .L_133)


	//   ....[0]....
.L_133:
        /*0050*/ 	.word	0x00000520


	//----- nvinfo : EIATTR_CRS_STACK_SIZE
	.align		4
.L_134:
        /*0054*/ 	.byte	0x04, 0x1e
        /*0056*/ 	.short	(.L_136 - .L_135)
.L_135:
        /*0058*/ 	.word	0x00000000


	//----- nvinfo : EIATTR_CBANK_PARAM_SIZE
	.align		4
.L_136:
        /*005c*/ 	.byte	0x03, 0x19
        /*005e*/ 	.short	0x0018


	//----- nvinfo : EIATTR_PARAM_CBANK
	.align		4
        /*0060*/ 	.byte	0x04, 0x0a
        /*0062*/ 	.short	(.L_138 - .L_137)
	.align		4
.L_137:
        /*0064*/ 	.word	index@(.nv.constant0._Z11completaSolPiiPb)
        /*0068*/ 	.short	0x0380
        /*006a*/ 	.short	0x0018


	//----- nvinfo : EIATTR_SW_WAR
	.align		4
.L_138:
        /*006c*/ 	.byte	0x04, 0x36
        /*006e*/ 	.short	(.L_140 - .L_139)
.L_139:
        /*0070*/ 	.word	0x00000008
.L_140:


//--------------------- .nv.info._Z13checkSolutionPiiS_Pb --------------------------
	.section	.nv.info._Z13checkSolutionPiiS_Pb,"",@"SHT_CUDA_INFO"
	.sectionflags	@""
	.align	4


	//----- nvinfo : EIATTR_CUDA_API_VERSION
	.align		4
        /*0000*/ 	.byte	0x04, 0x37
        /*0002*/ 	.short	(.L_142 - .L_141)
.L_141:
        /*0004*/ 	.word	0x00000082


	//----- nvinfo : EIATTR_KPARAM_INFO
	.align		4
.L_142:
        /*0008*/ 	.byte	0x04, 0x17
        /*000a*/ 	.short	(.L_144 - .L_143)
.L_143:
        /*000c*/ 	.word	0x00000000
        /*0010*/ 	.short	0x0003
        /*0012*/ 	.short	0x0018
        /*0014*/ 	.byte	0x00, 0xf5, 0x21, 0x00


	//----- nvinfo : EIATTR_KPARAM_INFO
	.align		4
.L_144:
        /*0018*/ 	.byte	0x04, 0x17
        /*001a*/ 	.short	(.L_146 - .L_145)
.L_145:
        /*001c*/ 	.word	0x00000000
        /*0020*/ 	.short	0x0002
        /*0022*/ 	.short	0x0010
        /*0024*/ 	.byte	0x00, 0xf5, 0x21, 0x00


	//----- nvinfo : EIATTR_KPARAM_INFO
	.align		4
.L_146:
        /*0028*/ 	.byte	0x04, 0x17
        /*002a*/ 	.short	(.L_148 - .L_147)
.L_147:
        /*002c*/ 	.word	0x00000000
        /*0030*/ 	.short	0x0001
        /*0032*/ 	.short	0x0008
        /*0034*/ 	.byte	0x00, 0xf0, 0x11, 0x00


	//----- nvinfo : EIATTR_KPARAM_INFO
	.align		4
.L_148:
        /*0038*/ 	.byte	0x04, 0x17
        /*003a*/ 	.short	(.L_150 - .L_149)
.L_149:
        /*003c*/ 	.word	0x00000000
        /*0040*/ 	.short	0x0000
        /*0042*/ 	.short	0x0000
        /*0044*/ 	.byte	0x00, 0xf5, 0x21, 0x00


	//----- nvinfo : EIATTR_SPARSE_MMA_MASK
	.align		4
.L_150:
        /*0048*/ 	.byte	0x03, 0x50
        /*004a*/ 	.short	0x0000


	//----- nvinfo : EIATTR_MAXREG_COUNT
	.align		4
        /*004c*/ 	.byte	0x03, 0x1b
        /*004e*/ 	.short	0x00ff


	//----- nvinfo : EIATTR_MERCURY_ISA_VERSION
	.align		4
        /*0050*/ 	.byte	0x03, 0x5f
        /*0052*/ 	.short	0x0101


	//----- nvinfo : EIATTR_VRC_CTA_INIT_COUNT
	.align		4
        /*0054*/ 	.byte	0x02, 0x4a
	.zero		1
	.zero		1


	//----- nvinfo : EIATTR_EXIT_INSTR_OFFSETS
	.align		4
        /*0058*/ 	.byte	0x04, 0x1c
        /*005a*/ 	.short	(.L_152 - .L_151)


	//   ....[0]....
.L_151:
        /*005c*/ 	.word	0x00000070


	//   ....[1]....
        /*0060*/ 	.word	0x00000090


	//   ....[2]....
        /*0064*/ 	.word	0x00000480


	//   ....[3]....
        /*0068*/ 	.word	0x00000e60


	//----- nvinfo : EIATTR_CRS_STACK_SIZE
	.align		4
.L_152:
        /*006c*/ 	.byte	0x04, 0x1e
        /*006e*/ 	.short	(.L_154 - .L_153)
.L_153:
        /*0070*/ 	.word	0x00000000


	//----- nvinfo : EIATTR_CBANK_PARAM_SIZE
	.align		4
.L_154:
        /*0074*/ 	.byte	0x03, 0x19
        /*0076*/ 	.short	0x0020


	//----- nvinfo : EIATTR_PARAM_CBANK
	.align		4
        /*0078*/ 	.byte	0x04, 0x0a
        /*007a*/ 	.short	(.L_156 - .L_155)
	.align		4
.L_155:
        /*007c*/ 	.word	index@(.nv.constant0._Z13checkSolutionPiiS_Pb)
        /*0080*/ 	.short	0x0380
        /*0082*/ 	.short	0x0020


	//----- nvinfo : EIATTR_SW_WAR
	.align		4
.L_156:
        /*0084*/ 	.byte	0x04, 0x36
        /*0086*/ 	.short	(.L_158 - .L_157)
.L_157:
        /*0088*/ 	.word	0x00000008
.L_158:


//--------------------- .nv.info._Z8checkRowPbPiiS0_S_S_ --------------------------
	.section	.nv.info._Z8checkRowPbPiiS0_S_S_,"",@"SHT_CUDA_INFO"
	.sectionflags	@""
	.align	4


	//----- nvinfo : EIATTR_CUDA_API_VERSION
	.align		4
        /*0000*/ 	.byte	0x04, 0x37
        /*0002*/ 	.short	(.L_160 - .L_159)
.L_159:
        /*0004*/ 	.word	0x00000082


	//----- nvinfo : EIATTR_KPARAM_INFO
	.align		4
.L_160:
        /*0008*/ 	.byte	0x04, 0x17
        /*000a*/ 	.short	(.L_162 - .L_161)
.L_161:
        /*000c*/ 	.word	0x00000000
        /*0010*/ 	.short	0x0005
        /*0012*/ 	.short	0x0028
        /*0014*/ 	.byte	0x00, 0xf5, 0x21, 0x00


	//----- nvinfo : EIATTR_KPARAM_INFO
	.align		4
.L_162:
        /*0018*/ 	.byte	0x04, 0x17
        /*001a*/ 	.short	(.L_164 - .L_163)
.L_163:
        /*001c*/ 	.word	0x00000000
        /*0020*/ 	.short	0x0004
        /*0022*/ 	.short	0x0020
        /*0024*/ 	.byte	0x00, 0xf5, 0x21, 0x00


	//----- nvinfo : EIATTR_KPARAM_INFO
	.align		4
.L_164:
        /*0028*/ 	.byte	0x04, 0x17
        /*002a*/ 	.short	(.L_166 - .L_165)
.L_165:
        /*002c*/ 	.word	0x00000000
        /*0030*/ 	.short	0x0003
        /*0032*/ 	.short	0x0018
        /*0034*/ 	.byte	0x00, 0xf5, 0x21, 0x00


	//----- nvinfo : EIATTR_KPARAM_INFO
	.align		4
.L_166:
        /*0038*/ 	.byte	0x04, 0x17
        /*003a*/ 	.short	(.L_168 - .L_167)
.L_167:
        /*003c*/ 	.word	0x00000000
        /*0040*/ 	.short	0x0002
        /*0042*/ 	.short	0x0010
        /*0044*/ 	.byte	0x00, 0xf0, 0x11, 0x00


	//----- nvinfo : EIATTR_KPARAM_INFO
	.align		4
.L_168:
        /*0048*/ 	.byte	0x04, 0x17
        /*004a*/ 	.short	(.L_170 - .L_169)
.L_169:
        /*004c*/ 	.word	0x00000000
        /*0050*/ 	.short	0x0001
        /*0052*/ 	.short	0x0008
        /*0054*/ 	.byte	0x00, 0xf5, 0x21, 0x00


	//----- nvinfo : EIATTR_KPARAM_INFO
	.align		4
.L_170:
        /*0058*/ 	.byte	0x04, 0x17
        /*005a*/ 	.short	(.L_172 - .L_171)
.L_171:
        /*005c*/ 	.word	0x00000000
        /*0060*/ 	.short	0x0000
        /*0062*/ 	.short	0x0000
        /*0064*/ 	.byte	0x00, 0xf5, 0x21, 0x00


	//----- nvinfo : EIATTR_SPARSE_MMA_MASK
	.align		4
.L_172:
        /*0068*/ 	.byte	0x03, 0x50
        /*006a*/ 	.short	0x0000


	//----- nvinfo : EIATTR_MAXREG_COUNT
	.align		4
        /*006c*/ 	.byte	0x03, 0x1b
        /*006e*/ 	.short	0x00ff


	//----- nvinfo : EIATTR_NUM_BARRIERS
	.align		4
        /*0070*/ 	.byte	0x02, 0x4c
        /*0072*/ 	.byte	0x01
	.zero		1


	//----- nvinfo : EIATTR_MERCURY_ISA_VERSION
	.align		4
        /*0074*/ 	.byte	0x03, 0x5f
        /*0076*/ 	.short	0x0101


	//----- nvinfo : EIATTR_VRC_CTA_INIT_COUNT
	.align		4
        /*0078*/ 	.byte	0x02, 0x4a
	.zero		1
	.zero		1


	//----- nvinfo : EIATTR_EXIT_INSTR_OFFSETS
	.align		4
        /*007c*/ 	.byte	0x04, 0x1c
        /*007e*/ 	.short	(.L_174 - .L_173)


	//   ....[0]....
.L_173:
        /*0080*/ 	.word	0x000015e0


	//----- nvinfo : EIATTR_CRS_STACK_SIZE
	.align		4
.L_174:
        /*0084*/ 	.byte	0x04, 0x1e
        /*0086*/ 	.short	(.L_176 - .L_175)
.L_175:
        /*0088*/ 	.word	0x00000000


	//----- nvinfo : EIATTR_CBANK_PARAM_SIZE
	.align		4
.L_176:
        /*008c*/ 	.byte	0x03, 0x19
        /*008e*/ 	.short	0x0030


	//----- nvinfo : EIATTR_PARAM_CBANK
	.align		4
        /*0090*/ 	.byte	0x04, 0x0a
        /*0092*/ 	.short	(.L_178 - .L_177)
	.align		4
.L_177:
        /*0094*/ 	.word	index@(.nv.constant0._Z8checkRowPbPiiS0_S_S_)
        /*0098*/ 	.short	0x0380
        /*009a*/ 	.short	0x0030


	//----- nvinfo : EIATTR_SW_WAR
	.align		4
.L_178:
        /*009c*/ 	.byte	0x04, 0x36
        /*009e*/ 	.short	(.L_180 - .L_179)
.L_179:
        /*00a0*/ 	.word	0x00000008
.L_180:


//--------------------- .nv.info._Z14checkDiagonalePbi --------------------------
	.section	.nv.info._Z14checkDiagonalePbi,"",@"SHT_CUDA_INFO"
	.sectionflags	@""
	.align	4


	//----- nvinfo : EIATTR_CUDA_API_VERSION
	.align		4
        /*0000*/ 	.byte	0x04, 0x37
        /*0002*/ 	.short	(.L_182 - .L_181)
.L_181:
        /*0004*/ 	.word	0x00000082


	//----- nvinfo : EIATTR_KPARAM_INFO
	.align		4
.L_182:
        /*0008*/ 	.byte	0x04, 0x17
        /*000a*/ 	.short	(.L_184 - .L_183)
.L_183:
        /*000c*/ 	.word	0x00000000
        /*0010*/ 	.short	0x0001
        /*0012*/ 	.short	0x0008
        /*0014*/ 	.byte	0x00, 0xf0, 0x11, 0x00


	//----- nvinfo : EIATTR_KPARAM_INFO
	.align		4
.L_184:
        /*0018*/ 	.byte	0x04, 0x17
        /*001a*/ 	.short	(.L_186 - .L_185)
.L_185:
        /*001c*/ 	.word	0x00000000
        /*0020*/ 	.short	0x0000
        /*0022*/ 	.short	0x0000
        /*0024*/ 	.byte	0x00, 0xf5, 0x21, 0x00


	//----- nvinfo : EIATTR_SPARSE_MMA_MASK
	.align		4
.L_186:
        /*0028*/ 	.byte	0x03, 0x50
        /*002a*/ 	.short	0x0000


	//----- nvinfo : EIATTR_MAXREG_COUNT
	.align		4
        /*002c*/ 	.byte	0x03, 0x1b
        /*002e*/ 	.short	0x00ff


	//----- nvinfo : EIATTR_NUM_BARRIERS
	.align		4
        /*0030*/ 	.byte	0x02, 0x4c
        /*0032*/ 	.byte	0x01
	.zero		1


	//----- nvinfo : EIATTR_EXTERNS
	.align		4
        /*0034*/ 	.byte	0x04, 0x0f
        /*0036*/ 	.short	(.L_188 - .L_187)


	//   ....[0]....
	.align		4
.L_187:
        /*0038*/ 	.word	index@(vprintf)


	//----- nvinfo : EIATTR_MERCURY_ISA_VERSION
	.align		4
.L_188:
        /*003c*/ 	.byte	0x03, 0x5f
        /*003e*/ 	.short	0x0101


	//----- nvinfo : EIATTR_VRC_CTA_INIT_COUNT
	.align		4
        /*0040*/ 	.byte	0x02, 0x4a
	.zero		1
	.zero		1


	//----- nvinfo : EIATTR_SYSCALL_OFFSETS
	.align		4
        /*0044*/ 	.byte	0x04, 0x46
        /*0046*/ 	.short	(.L_190 - .L_189)


	//   ....[0]....
.L_189:
        /*0048*/ 	.word	0x00000430


	//   ....[1]....
        /*004c*/ 	.word	0x000004a0


	//   ....[2]....
        /*0050*/ 	.word	0x00000550


	//----- nvinfo : EIATTR_EXIT_INSTR_OFFSETS
	.align		4
.L_190:
        /*0054*/ 	.byte	0x04, 0x1c
        /*0056*/ 	.short	(.L_192 - .L_191)


	//   ....[0]....
.L_191:
        /*0058*/ 	.word	0x00000580


	//----- nvinfo : EIATTR_CRS_STACK_SIZE
	.align		4
.L_192:
        /*005c*/ 	.byte	0x04, 0x1e
        /*005e*/ 	.short	(.L_194 - .L_193)
.L_193:
        /*0060*/ 	.word	0x00000000


	//----- nvinfo : EIATTR_CBANK_PARAM_SIZE
	.align		4
.L_194:
        /*0064*/ 	.byte	0x03, 0x19
        /*0066*/ 	.short	0x000c


	//----- nvinfo : EIATTR_PARAM_CBANK
	.align		4
        /*0068*/ 	.byte	0x04, 0x0a
        /*006a*/ 	.short	(.L_196 - .L_195)
	.align		4
.L_195:
        /*006c*/ 	.word	index@(.nv.constant0._Z14checkDiagonalePbi)
        /*0070*/ 	.short	0x0380
        /*0072*/ 	.short	0x000c


	//----- nvinfo : EIATTR_SW_WAR
	.align		4
.L_196:
        /*0074*/ 	.byte	0x04, 0x36
        /*0076*/ 	.short	(.L_198 - .L_197)
.L_197:
        /*0078*/ 	.word	0x00000008
.L_198:


//--------------------- .nv.info._Z5provaPbilPi   --------------------------
	.section	.nv.info._Z5provaPbilPi,"",@"SHT_CUDA_INFO"
	.sectionflags	@""
	.align	4


	//----- nvinfo : EIATTR_CUDA_API_VERSION
	.align		4
        /*0000*/ 	.byte	0x04, 0x37
        /*0002*/ 	.short	(.L_200 - .L_199)
.L_199:
        /*0004*/ 	.word	0x00000082


	//----- nvinfo : EIATTR_KPARAM_INFO
	.align		4
.L_200:
        /*0008*/ 	.byte	0x04, 0x17
        /*000a*/ 	.short	(.L_202 - .L_201)
.L_201:
        /*000c*/ 	.word	0x00000000
        /*0010*/ 	.short	0x0003
        /*0012*/ 	.short	0x0018
        /*0014*/ 	.byte	0x00, 0xf5, 0x21, 0x00


	//----- nvinfo : EIATTR_KPARAM_INFO
	.align		4
.L_202:
        /*0018*/ 	.byte	0x04, 0x17
        /*001a*/ 	.short	(.L_204 - .L_203)
.L_203:
        /*001c*/ 	.word	0x00000000
        /*0020*/ 	.short	0x0002
        /*0022*/ 	.short	0x0010
        /*0024*/ 	.byte	0x00, 0xf0, 0x21, 0x00


	//----- nvinfo : EIATTR_KPARAM_INFO
	.align		4
.L_204:
        /*0028*/ 	.byte	0x04, 0x17
        /*002a*/ 	.short	(.L_206 - .L_205)
.L_205:
        /*002c*/ 	.word	0x00000000
        /*0030*/ 	.short	0x0001
        /*0032*/ 	.short	0x0008
        /*0034*/ 	.byte	0x00, 0xf0, 0x11, 0x00


	//----- nvinfo : EIATTR_KPARAM_INFO
	.align		4
.L_206:
        /*0038*/ 	.byte	0x04, 0x17
        /*003a*/ 	.short	(.L_208 - .L_207)
.L_207:
        /*003c*/ 	.word	0x00000000
        /*0040*/ 	.short	0x0000
        /*0042*/ 	.short	0x0000
        /*0044*/ 	.byte	0x00, 0xf5, 0x21, 0x00


	//----- nvinfo : EIATTR_SPARSE_MMA_MASK
	.align		4
.L_208:
        /*0048*/ 	.byte	0x03, 0x50
        /*004a*/ 	.short	0x0000


	//----- nvinfo : EIATTR_MAXREG_COUNT
	.align		4
        /*004c*/ 	.byte	0x03, 0x1b
        /*004e*/ 	.short	0x00ff


	//----- nvinfo : EIATTR_NUM_BARRIERS
	.align		4
        /*0050*/ 	.byte	0x02, 0x4c
        /*0052*/ 	.byte	0x01
	.zero		1


	//----- nvinfo : EIATTR_MERCURY_ISA_VERSION
	.align		4
        /*0054*/ 	.byte	0x03, 0x5f
        /*0056*/ 	.short	0x0101


	//----- nvinfo : EIATTR_VRC_CTA_INIT_COUNT
	.align		4
        /*0058*/ 	.byte	0x02, 0x4a
	.zero		1
	.zero		1


	//----- nvinfo : EIATTR_EXIT_INSTR_OFFSETS
	.align		4
        /*005c*/ 	.byte	0x04, 0x1c
        /*005e*/ 	.short	(.L_210 - .L_209)


	//   ....[0]....
.L_209:
        /*0060*/ 	.word	0x00000c20


	//----- nvinfo : EIATTR_CRS_STACK_SIZE
	.align		4
.L_210:
        /*0064*/ 	.byte	0x04, 0x1e
        /*0066*/ 	.short	(.L_212 - .L_211)
.L_211:
        /*0068*/ 	.word	0x00000000


	//----- nvinfo : EIATTR_CBANK_PARAM_SIZE
	.align		4
.L_212:
        /*006c*/ 	.byte	0x03, 0x19
        /*006e*/ 	.short	0x0020


	//----- nvinfo : EIATTR_PARAM_CBANK
	.align		4
        /*0070*/ 	.byte	0x04, 0x0a
        /*0072*/ 	.short	(.L_214 - .L_213)
	.align		4
.L_213:
        /*0074*/ 	.word	index@(.nv.constant0._Z5provaPbilPi)
        /*0078*/ 	.short	0x0380
        /*007a*/ 	.short	0x0020


	//----- nvinfo : EIATTR_SW_WAR
	.align		4
.L_214:
        /*007c*/ 	.byte	0x04, 0x36
        /*007e*/ 	.short	(.L_216 - .L_215)
.L_215:
        /*0080*/ 	.word	0x00000008
.L_216:


//--------------------- .nv.callgraph             --------------------------
	.section	.nv.callgraph,"",@"SHT_CUDA_CALLGRAPH"
	.align	4
	.sectionentsize	8
	.align		4
        /*0000*/ 	.word	0x00000000
	.align		4
        /*0004*/ 	.word	0xffffffff
	.align		4
        /*0008*/ 	.word	index@(_Z14checkDiagonalePbi)
	.align		4
        /*000c*/ 	.word	index@(vprintf)
	.align		4
        /*0010*/ 	.word	0x00000000
	.align		4
        /*0014*/ 	.word	0xfffffffe
	.align		4
        /*0018*/ 	.word	0x00000000
	.align		4
        /*001c*/ 	.word	0xfffffffd
	.align		4
        /*0020*/ 	.word	0x00000000
	.align		4
        /*0024*/ 	.word	0xfffffffc


//--------------------- .nv.constant4             --------------------------
	.section	.nv.constant4,"a",@progbits
	.align	8
	.align		8
.nv.constant4:
        /*0000*/ 	.dword	$str
	.align		8
        /*0008*/ 	.dword	$str$1
	.align		8
        /*0010*/ 	.dword	$str$2
	.align		8
        /*0018*/ 	.dword	vprintf


//--------------------- .text._Z17controlloNuovaSolPiS_iiS_ --------------------------
	.section	.text._Z17controlloNuovaSolPiS_iiS_,"ax",@progbits
	.align	128
        .global         _Z17controlloNuovaSolPiS_iiS_
        .type           _Z17controlloNuovaSolPiS_iiS_,@function
        .size           _Z17controlloNuovaSolPiS_iiS_,(.L_x_87 - _Z17controlloNuovaSolPiS_iiS_)
        .other          _Z17controlloNuovaSolPiS_iiS_,@"STO_CUDA_ENTRY STV_DEFAULT"
_Z17controlloNuovaSolPiS_iiS_:
.text._Z17controlloNuovaSolPiS_iiS_:
[----:B------:R-:W-:Y:S01]  /*0000*/  LDC R1, c[0x0][0x37c] ;  /* 0x0000df00ff017b82 */ /* 0x000fe20000000800 */
[----:B------:R-:W0:Y:S07]  /*0010*/  S2R R3, SR_TID.X ;  /* 0x0000000000037919 */ /* 0x000e2e0000002100 */
[----:B------:R-:W0:Y:S01]  /*0020*/  S2UR UR4, SR_CTAID.X ;  /* 0x00000000000479c3 */ /* 0x000e220000002500 */
[----:B------:R-:W1:Y:S01]  /*0030*/  LDCU UR5, c[0x0][0x394] ;  /* 0x00007280ff0577ac */ /* 0x000e620008000800 */
[----:B------:R-:W-:Y:S01]  /*0040*/  BSSY.RECONVERGENT B0, `(.L_x_0) ;  /* 0x0000027000007945 */ /* 0x000fe20003800200 */
[----:B------:R-:W2:Y:S05]  /*0050*/  LDCU.64 UR6, c[0x0][0x388] ;  /* 0x00007100ff0677ac */ /* 0x000eaa0008000a00 */
[----:B------:R-:W0:Y:S02]  /*0060*/  LDC R0, c[0x0][0x360] ;  /* 0x0000d800ff007b82 */ /* 0x000e240000000800 */
[----:B0-----:R-:W-:-:S05]  /*0070*/  IMAD R0, R0, UR4, R3 ;  /* 0x0000000400007c24 */ /* 0x001fca000f8e0203 */
[----:B-1----:R-:W-:-:S13]  /*0080*/  ISETP.GE.AND P0, PT, R0, UR5, PT ;  /* 0x0000000500007c0c */ /* 0x002fda000bf06270 */
[----:B--2---:R-:W-:Y:S05]  /*0090*/  @P0 BRA `(.L_x_1) ;  /* 0x0000000000840947 */ /* 0x004fea0003800000 */
[----:B------:R-:W0:Y:S01]  /*00a0*/  LDC R5, c[0x0][0x390] ;  /* 0x0000e400ff057b82 */ /* 0x000e220000000800 */
[----:B------:R-:W-:Y:S01]  /*00b0*/  BSSY.RECONVERGENT B1, `(.L_x_2) ;  /* 0x0000018000017945 */ /* 0x000fe20003800200 */
[----:B------:R-:W-:-:S06]  /*00c0*/  IMAD.MOV.U32 R11, RZ, RZ, RZ ;  /* 0x000000ffff0b7224 */ /* 0x000fcc00078e00ff */
[----:B------:R-:W1:Y:S08]  /*00d0*/  LDC.64 R12, c[0x0][0x358] ;  /* 0x0000d600ff0c7b82 */ /* 0x000e700000000a00 */
[----:B------:R-:W2:Y:S01]  /*00e0*/  LDC.64 R2, c[0x0][0x380] ;  /* 0x0000e000ff027b82 */ /* 0x000ea20000000a00 */
[----:B0-----:R-:W-:Y:S01]  /*00f0*/  VIMNMX R8, PT, PT, R5, 0x1, !PT ;  /* 0x0000000105087848 */ /* 0x001fe20007fe0100 */
[----:B------:R-:W-:-:S04]  /*0100*/  IMAD R0, R0, R5, RZ ;  /* 0x0000000500007224 */ /* 0x000fc800078e02ff */
[----:B------:R-:W-:-:S07]  /*0110*/  VIADD R9, R8, 0xffffffff ;  /* 0xffffffff08097836 */ /* 0x000fce0000000000 */
.L_x_4:
[----:B------:R-:W-:-:S13]  /*0120*/  ISETP.NE.AND P0, PT, R11, R9, PT ;  /* 0x000000090b00720c */ /* 0x000fda0003f05270 */
[----:B------:R-:W-:Y:S05]  /*0130*/  @!P0 BRA `(.L_x_3) ;  /* 0x00000000003c8947 */ /* 0x000fea0003800000 */
[----:B------:R-:W-:Y:S01]  /*0140*/  IADD3 R7, P0, PT, R0, R11, RZ ;  /* 0x0000000b00077210 */ /* 0x000fe20007f1e0ff */
[----:B--2---:R-:W-:Y:S01]  /*0150*/  IMAD.WIDE.U32 R4, R11, 0x4, R2 ;  /* 0x000000040b047825 */ /* 0x004fe200078e0002 */
[C---:B-1----:R-:W-:Y:S02]  /*0160*/  R2UR UR8, R12.reuse ;  /* 0x000000000c0872ca */ /* 0x042fe400000e0000 */
[C---:B------:R-:W-:Y:S02]  /*0170*/  R2UR UR9, R13.reuse ;  /* 0x000000000d0972ca */ /* 0x040fe400000e0000 */
[----:B------:R-:W-:Y:S02]  /*0180*/  R2UR UR4, R12 ;  /* 0x000000000c0472ca */ /* 0x000fe400000e0000 */
[----:B------:R-:W-:Y:S02]  /*0190*/  R2UR UR5, R13 ;  /* 0x000000000d0572ca */ /* 0x000fe400000e0000 */
[----:B------:R-:W-:-:S02]  /*01a0*/  LEA.HI.X.SX32 R10, R0, RZ, 0x1, P0 ;  /* 0x000000ff000a7211 */ /* 0x000fc400000f0eff */
[----:B------:R-:W-:-:S04]  /*01b0*/  LEA R6, P0, R7, UR6, 0x2 ;  /* 0x0000000607067c11 */ /* 0x000fc8000f8010ff */
[----:B------:R-:W-:Y:S01]  /*01c0*/  LEA.HI.X R7, R7, UR7, R10, 0x2, P0 ;  /* 0x0000000707077c11 */ /* 0x000fe200080f140a */
[----:B------:R-:W2:Y:S04]  /*01d0*/  LDG.E R5, desc[UR8][R4.64+0x4] ;  /* 0x0000040804057981 */ /* 0x000ea8000c1e1900 */
[----:B------:R-:W2:Y:S01]  /*01e0*/  LDG.E R6, desc[UR4][R6.64+0x4] ;  /* 0x0000040406067981 */ /* 0x000ea2000c1e1900 */
[----:B------:R-:W-:Y:S01]  /*01f0*/  VIADD R11, R11, 0x1 ;  /* 0x000000010b0b7836 */ /* 0x000fe20000000000 */
[----:B--2---:R-:W-:-:S13]  /*0200*/  ISETP.NE.AND P0, PT, R6, R5, PT ;  /* 0x000000050600720c */ /* 0x004fda0003f05270 */
[----:B------:R-:W-:Y:S05]  /*0210*/  @!P0 BRA `(.L_x_4) ;  /* 0xfffffffc00c08947 */ /* 0x000fea000383ffff */
[----:B------:R-:W-:-:S07]  /*0220*/  IMAD.MOV.U32 R8, RZ, RZ, R11 ;  /* 0x000000ffff087224 */ /* 0x000fce00078e000b */
.L_x_3:
[----:B------:R-:W-:Y:S05]  /*0230*/  BSYNC.RECONVERGENT B1 ;  /* 0x0000000000017941 */ /* 0x000fea0003800200 */
.L_x_2:
[----:B------:R-:W0:Y:S02]  /*0240*/  LDCU UR4, c[0x0][0x390] ;  /* 0x00007200ff0477ac */ /* 0x000e240008000800 */
[----:B0-----:R-:W-:-:S13]  /*0250*/  ISETP.NE.AND P0, PT, R8, UR4, PT ;  /* 0x0000000408007c0c */ /* 0x001fda000bf05270 */
[----:B--2---:R-:W0:Y:S01]  /*0260*/  @!P0 LDC.64 R2, c[0x0][0x398] ;  /* 0x0000e600ff028b82 */ /* 0x004e220000000a00 */
[----:B-1----:R-:W-:Y:S01]  /*0270*/  @!P0 R2UR UR4, R12 ;  /* 0x000000000c0482ca */ /* 0x002fe200000e0000 */
[----:B------:R-:W-:Y:S01]  /*0280*/  @!P0 IMAD.MOV.U32 R5, RZ, RZ, 0x1 ;  /* 0x00000001ff058424 */ /* 0x000fe200078e00ff */
[----:B------:R-:W-:-:S13]  /*0290*/  @!P0 R2UR UR5, R13 ;  /* 0x000000000d0582ca */ /* 0x000fda00000e0000 */
[----:B0-----:R0:W-:Y:S02]  /*02a0*/  @!P0 STG.E desc[UR4][R2.64+0x8], R5 ;  /* 0x0000080502008986 */ /* 0x0011e4000c101904 */
.L_x_1:
[----:B------:R-:W-:Y:S05]  /*02b0*/  BSYNC.RECONVERGENT B0 ;  /* 0x0000000000007941 */ /* 0x000fea0003800200 */
.L_x_0:
[----:B------:R-:W-:Y:S06]  /*02c0*/  BAR.SYNC.DEFER_BLOCKING 0x0 ;  /* 0x0000000000007b1d */ /* 0x000fec0000010000 */
[----:B------:R-:W-:Y:S05]  /*02d0*/  EXIT ;  /* 0x000000000000794d */ /* 0x000fea0003800000 */
.L_x_5:
[----:B------:R-:W-:-:S00]  /*02e0*/  BRA `(.L_x_5) ;  /* 0xfffffffc00fc7947 */ /* 0x000fc0000383ffff */
[----:B------:R-:W-:-:S00]  /*02f0*/  NOP ;  /* 0x0000000000007918 */ /* 0x000fc00000000000 */
        /* <DEDUP_REMOVED lines=8> */
.L_x_87:


//--------------------- .text._Z11newSolutionPi   --------------------------
	.section	.text._Z11newSolutionPi,"ax",@progbits
	.align	128
        .global         _Z11newSolutionPi
        .type           _Z11newSolutionPi,@function
        .size           _Z11newSolutionPi,(.L_x_88 - _Z11newSolutionPi)
        .other          _Z11newSolutionPi,@"STO_CUDA_ENTRY STV_DEFAULT"
_Z11newSolutionPi:
.text._Z11newSolutionPi:
[----:B------:R-:W-:Y:S01]  /*0000*/  LDC R1, c[0x0][0x37c] ;  /* 0x0000df00ff017b82 */ /* 0x000fe20000000800 */
[----:B------:R-:W-:Y:S05]  /*0010*/  EXIT ;  /* 0x000000000000794d */ /* 0x000fea0003800000 */
.L_x_6:
        /* <DEDUP_REMOVED lines=14> */
.L_x_88:


//--------------------- .text._Z18copiaSoluzioneProxPiS_ii --------------------------
	.section	.text._Z18copiaSoluzioneProxPiS_ii,"ax",@progbits
	.align	128
        .global         _Z18copiaSoluzioneProxPiS_ii
        .type           _Z18copiaSoluzioneProxPiS_ii,@function
        .size           _Z18copiaSoluzioneProxPiS_ii,(.L_x_89 - _Z18copiaSoluzioneProxPiS_ii)
        .other          _Z18copiaSoluzioneProxPiS_ii,@"STO_CUDA_ENTRY STV_DEFAULT"
_Z18copiaSoluzioneProxPiS_ii:
.text._Z18copiaSoluzioneProxPiS_ii:
[----:B------:R-:W-:Y:S01]  /*0000*/  LDC R1, c[0x0][0x37c] ;  /* 0x0000df00ff017b82 */ /* 0x000fe20000000800 */
[----:B------:R-:W0:Y:S07]  /*0010*/  S2R R0, SR_TID.X ;  /* 0x0000000000007919 */ /* 0x000e2e0000002100 */
[----:B------:R-:W0:Y:S01]  /*0020*/  S2UR UR4, SR_CTAID.X ;  /* 0x00000000000479c3 */ /* 0x000e220000002500 */
[----:B------:R-:W1:Y:S01]  /*0030*/  LDCU UR6, c[0x0][0x390] ;  /* 0x00007200ff0677ac */ /* 0x000e620008000800 */
[----:B------:R-:W-:Y:S06]  /*0040*/  BSSY.RECONVERGENT B0, `(.L_x_7) ;  /* 0x000000e000007945 */ /* 0x000fec0003800200 */
[----:B------:R-:W0:Y:S02]  /*0050*/  LDC R7, c[0x0][0x360] ;  /* 0x0000d800ff077b82 */ /* 0x000e240000000800 */
[----:B0-----:R-:W-:-:S05]  /*0060*/  IMAD R7, R7, UR4, R0 ;  /* 0x0000000407077c24 */ /* 0x001fca000f8e0200 */
[----:B-1----:R-:W-:-:S13]  /*0070*/  ISETP.GE.AND P0, PT, R7, UR6, PT ;  /* 0x0000000607007c0c */ /* 0x002fda000bf06270 */
[----:B------:R-:W-:Y:S05]  /*0080*/  @P0 BRA `(.L_x_8) ;  /* 0x0000000000240947 */ /* 0x000fea0003800000 */
[----:B------:R-:W0:Y:S01]  /*0090*/  LDC R0, c[0x0][0x394] ;  /* 0x0000e500ff007b82 */ /* 0x000e220000000800 */
[----:B------:R-:W1:Y:S07]  /*00a0*/  LDCU.64 UR4, c[0x0][0x358] ;  /* 0x00006b00ff0477ac */ /* 0x000e6e0008000a00 */
[----:B------:R-:W2:Y:S01]  /*00b0*/  LDC.64 R2, c[0x0][0x380] ;  /* 0x0000e000ff027b82 */ /* 0x000ea20000000a00 */
[----:B0-----:R-:W-:-:S04]  /*00c0*/  IMAD R5, R0, UR6, R7 ;  /* 0x0000000600057c24 */ /* 0x001fc8000f8e0207 */
[----:B--2---:R-:W-:-:S03]  /*00d0*/  IMAD.WIDE R2, R5, 0x4, R2 ;  /* 0x0000000405027825 */ /* 0x004fc600078e0202 */
[----:B------:R-:W0:Y:S03]  /*00e0*/  LDC.64 R4, c[0x0][0x388] ;  /* 0x0000e200ff047b82 */ /* 0x000e260000000a00 */
[----:B-1----:R-:W2:Y:S01]  /*00f0*/  LDG.E R3, desc[UR4][R2.64] ;  /* 0x0000000402037981 */ /* 0x002ea2000c1e1900 */
[----:B0-----:R-:W-:-:S05]  /*0100*/  IMAD.WIDE R4, R7, 0x4, R4 ;  /* 0x0000000407047825 */ /* 0x001fca00078e0204 */
[----:B--2---:R0:W-:Y:S02]  /*0110*/  STG.E desc[UR4][R4.64], R3 ;  /* 0x0000000304007986 */ /* 0x0041e4000c101904 */
.L_x_8:
[----:B------:R-:W-:Y:S05]  /*0120*/  BSYNC.RECONVERGENT B0 ;  /* 0x0000000000007941 */ /* 0x000fea0003800200 */
.L_x_7:
[----:B------:R-:W-:Y:S06]  /*0130*/  BAR.SYNC.DEFER_BLOCKING 0x0 ;  /* 0x0000000000007b1d */ /* 0x000fec0000010000 */
[----:B------:R-:W-:Y:S05]  /*0140*/  EXIT ;  /* 0x000000000000794d */ /* 0x000fea0003800000 */
.L_x_9:
        /* <DEDUP_REMOVED lines=11> */
.L_x_89:


//--------------------- .text._Z18salvaSoluzioneProxPiS_ii --------------------------
	.section	.text._Z18salvaSoluzioneProxPiS_ii,"ax",@progbits
	.align	128
        .global         _Z18salvaSoluzioneProxPiS_ii
        .type           _Z18salvaSoluzioneProxPiS_ii,@function
        .size           _Z18salvaSoluzioneProxPiS_ii,(.L_x_90 - _Z18salvaSoluzioneProxPiS_ii)
        .other          _Z18salvaSoluzioneProxPiS_ii,@"STO_CUDA_ENTRY STV_DEFAULT"
_Z18salvaSoluzioneProxPiS_ii:
.text._Z18salvaSoluzioneProxPiS_ii:
        /* <DEDUP_REMOVED lines=9> */
[----:B------:R-:W0:Y:S01]  /*0090*/  LDC.64 R2, c[0x0][0x388] ;  /* 0x0000e200ff027b82 */ /* 0x000e220000000a00 */
[----:B------:R-:W1:Y:S07]  /*00a0*/  LDCU.64 UR4, c[0x0][0x358] ;  /* 0x00006b00ff0477ac */ /* 0x000e6e0008000a00 */
[----:B------:R-:W2:Y:S08]  /*00b0*/  LDC R0, c[0x0][0x394] ;  /* 0x0000e500ff007b82 */ /* 0x000eb00000000800 */
[----:B------:R-:W3:Y:S01]  /*00c0*/  LDC.64 R4, c[0x0][0x380] ;  /* 0x0000e000ff047b82 */ /* 0x000ee20000000a00 */
[----:B0-----:R-:W-:-:S06]  /*00d0*/  IMAD.WIDE R2, R7, 0x4, R2 ;  /* 0x0000000407027825 */ /* 0x001fcc00078e0202 */
[----:B-1----:R-:W4:Y:S01]  /*00e0*/  LDG.E R3, desc[UR4][R2.64] ;  /* 0x0000000402037981 */ /* 0x002f22000c1e1900 */
[----:B--2---:R-:W-:-:S04]  /*00f0*/  IMAD R7, R0, UR6, R7 ;  /* 0x0000000600077c24 */ /* 0x004fc8000f8e0207 */
[----:B---3--:R-:W-:-:S05]  /*0100*/  IMAD.WIDE R4, R7, 0x4, R4 ;  /* 0x0000000407047825 */ /* 0x008fca00078e0204 */
[----:B----4-:R0:W-:Y:S02]  /*0110*/  STG.E desc[UR4][R4.64], R3 ;  /* 0x0000000304007986 */ /* 0x0101e4000c101904 */
.L_x_11:
[----:B------:R-:W-:Y:S05]  /*0120*/  BSYNC.RECONVERGENT B0 ;  /* 0x0000000000007941 */ /* 0x000fea0003800200 */
.L_x_10:
[----:B------:R-:W-:Y:S06]  /*0130*/  BAR.SYNC.DEFER_BLOCKING 0x0 ;  /* 0x0000000000007b1d */ /* 0x000fec0000010000 */
[----:B------:R-:W-:Y:S05]  /*0140*/  EXIT ;  /* 0x000000000000794d */ /* 0x000fea0003800000 */
.L_x_12:
        /* <DEDUP_REMOVED lines=11> */
.L_x_90:


//--------------------- .text._Z11completaSolPiiPb --------------------------
	.section	.text._Z11completaSolPiiPb,"ax",@progbits
	.align	128
        .global         _Z11completaSolPiiPb
        .type           _Z11completaSolPiiPb,@function
        .size           _Z11completaSolPiiPb,(.L_x_91 - _Z11completaSolPiiPb)
        .other          _Z11completaSolPiiPb,@"STO_CUDA_ENTRY STV_DEFAULT"
_Z11completaSolPiiPb:
.text._Z11completaSolPiiPb:
[----:B------:R-:W-:Y:S01]  /*0000*/  LDC R1, c[0x0][0x37c] ;  /* 0x0000df00ff017b82 */ /* 0x000fe20000000800 */
[----:B------:R-:W0:Y:S07]  /*0010*/  S2R R2, SR_TID.X ;  /* 0x0000000000027919 */ /* 0x000e2e0000002100 */
[----:B------:R-:W1:Y:S01]  /*0020*/  LDC R0, c[0x0][0x388] ;  /* 0x0000e200ff007b82 */ /* 0x000e620000000800 */
[----:B------:R-:W-:Y:S07]  /*0030*/  BSSY.RECONVERGENT B0, `(.L_x_13) ;  /* 0x000004d000007945 */ /* 0x000fee0003800200 */
[----:B------:R-:W0:Y:S08]  /*0040*/  S2UR UR4, SR_CTAID.X ;  /* 0x00000000000479c3 */ /* 0x000e300000002500 */
[----:B------:R-:W0:Y:S01]  /*0050*/  LDC R9, c[0x0][0x360] ;  /* 0x0000d800ff097b82 */ /* 0x000e220000000800 */
[----:B-1----:R-:W-:-:S04]  /*0060*/  LEA.HI R0, R0, R0, RZ, 0x1 ;  /* 0x0000000000007211 */ /* 0x002fc800078f08ff */
[----:B------:R-:W-:Y:S01]  /*0070*/  SHF.R.S32.HI R0, RZ, 0x1, R0 ;  /* 0x00000001ff007819 */ /* 0x000fe20000011400 */
[----:B0-----:R-:W-:-:S05]  /*0080*/  IMAD R9, R9, UR4, R2 ;  /* 0x0000000409097c24 */ /* 0x001fca000f8e0202 */
[----:B------:R-:W-:-:S13]  /*0090*/  ISETP.GE.AND P0, PT, R9, R0, PT ;  /* 0x000000000900720c */ /* 0x000fda0003f06270 */
[----:B------:R-:W-:Y:S05]  /*00a0*/  @P0 BRA `(.L_x_14) ;  /* 0x0000000400140947 */ /* 0x000fea0003800000 */
[----:B------:R-:W0:Y:S08]  /*00b0*/  LDC.64 R10, c[0x0][0x358] ;  /* 0x0000d600ff0a7b82 */ /* 0x000e300000000a00 */
[----:B------:R-:W1:Y:S01]  /*00c0*/  LDC.64 R4, c[0x0][0x380] ;  /* 0x0000e000ff047b82 */ /* 0x000e620000000a00 */
[----:B0-----:R-:W-:Y:S02]  /*00d0*/  R2UR UR4, R10 ;  /* 0x000000000a0472ca */ /* 0x001fe400000e0000 */
[----:B------:R-:W-:Y:S01]  /*00e0*/  R2UR UR5, R11 ;  /* 0x000000000b0572ca */ /* 0x000fe200000e0000 */
[----:B-1----:R-:W-:-:S12]  /*00f0*/  IMAD.WIDE R4, R9, 0x4, R4 ;  /* 0x0000000409047825 */ /* 0x002fd800078e0204 */
[----:B------:R-:W2:Y:S01]  /*0100*/  LDG.E R8, desc[UR4][R4.64] ;  /* 0x0000000404087981 */ /* 0x000ea2000c1e1900 */
[----:B------:R-:W-:Y:S01]  /*0110*/  BSSY.RECONVERGENT B1, `(.L_x_15) ;  /* 0x0000021000017945 */ /* 0x000fe20003800200 */
[----:B------:R-:W-:Y:S01]  /*0120*/  IMAD.WIDE R2, R0, 0x4, R4 ;  /* 0x0000000400027825 */ /* 0x000fe200078e0204 */
[----:B--2---:R-:W-:-:S13]  /*0130*/  ISETP.NE.AND P0, PT, R8, RZ, PT ;  /* 0x000000ff0800720c */ /* 0x004fda0003f05270 */
[----:B------:R-:W-:Y:S05]  /*0140*/  @P0 BRA `(.L_x_16) ;  /* 0x0000000000740947 */ /* 0x000fea0003800000 */
[----:B------:R-:W-:Y:S02]  /*0150*/  R2UR UR4, R10 ;  /* 0x000000000a0472ca */ /* 0x000fe400000e0000 */
[----:B------:R-:W-:-:S13]  /*0160*/  R2UR UR5, R11 ;  /* 0x000000000b0572ca */ /* 0x000fda00000e0000 */
[----:B------:R-:W2:Y:S01]  /*0170*/  LDG.E R12, desc[UR4][R2.64] ;  /* 0x00000004020c7981 */ /* 0x000ea2000c1e1900 */
[----:B------:R-:W-:Y:S01]  /*0180*/  IMAD.MOV.U32 R8, RZ, RZ, RZ ;  /* 0x000000ffff087224 */ /* 0x000fe200078e00ff */
[----:B--2---:R-:W-:-:S13]  /*0190*/  ISETP.NE.AND P0, PT, R12, RZ, PT ;  /* 0x000000ff0c00720c */ /* 0x004fda0003f05270 */
[----:B------:R-:W-:Y:S05]  /*01a0*/  @!P0 BRA `(.L_x_16) ;  /* 0x00000000005c8947 */ /* 0x000fea0003800000 */
[----:B------:R-:W0:Y:S01]  /*01b0*/  LDCU.64 UR4, c[0x0][0x390] ;  /* 0x00007200ff0477ac */ /* 0x000e220008000a00 */
[----:B------:R-:W-:Y:S02]  /*01c0*/  R2UR UR6, R10 ;  /* 0x000000000a0672ca */ /* 0x000fe400000e0000 */
[----:B------:R-:W-:Y:S02]  /*01d0*/  R2UR UR7, R11 ;  /* 0x000000000b0772ca */ /* 0x000fe400000e0000 */
[----:B0-----:R-:W-:-:S04]  /*01e0*/  IADD3 R6, P0, PT, R9, UR4, RZ ;  /* 0x0000000409067c10 */ /* 0x001fc8000ff1e0ff */
[----:B------:R-:W-:-:S07]  /*01f0*/  LEA.HI.X.SX32 R7, R9, UR5, 0x1, P0 ;  /* 0x0000000509077c11 */ /* 0x000fce00080f0eff */
[----:B------:R-:W2:Y:S02]  /*0200*/  LDG.E.U8 R6, desc[UR6][R6.64] ;  /* 0x0000000606067981 */ /* 0x000ea4000c1e1100 */
[----:B--2---:R-:W-:-:S13]  /*0210*/  ISETP.NE.AND P0, PT, R6, 0x1, PT ;  /* 0x000000010600780c */ /* 0x004fda0003f05270 */
[----:B------:R-:W-:Y:S05]  /*0220*/  @P0 BRA `(.L_x_16) ;  /* 0x00000000003c0947 */ /* 0x000fea0003800000 */
[----:B------:R-:W-:-:S13]  /*0230*/  ISETP.NE.AND P0, PT, R12, -0x1, PT ;  /* 0xffffffff0c00780c */ /* 0x000fda0003f05270 */
[----:B------:R-:W-:Y:S05]  /*0240*/  @!P0 BRA `(.L_x_17) ;  /* 0x0000000000208947 */ /* 0x000fea0003800000 */
[----:B------:R-:W-:-:S13]  /*0250*/  ISETP.NE.AND P0, PT, R12, 0x1, PT ;  /* 0x000000010c00780c */ /* 0x000fda0003f05270 */
[----:B------:R-:W-:Y:S05]  /*0260*/  @P0 BRA `(.L_x_16) ;  /* 0x00000000002c0947 */ /* 0x000fea0003800000 */
[----:B------:R-:W-:Y:S01]  /*0270*/  R2UR UR4, R10 ;  /* 0x000000000a0472ca */ /* 0x000fe200000e0000 */
[----:B------:R-:W-:Y:S01]  /*0280*/  IMAD.MOV.U32 R7, RZ, RZ, -0x1 ;  /* 0xffffffffff077424 */ /* 0x000fe200078e00ff */
[----:B------:R-:W-:Y:S01]  /*0290*/  R2UR UR5, R11 ;  /* 0x000000000b0572ca */ /* 0x000fe200000e0000 */
[----:B------:R-:W-:-:S12]  /*02a0*/  IMAD.MOV.U32 R8, RZ, RZ, -0x1 ;  /* 0xffffffffff087424 */ /* 0x000fd800078e00ff */
[----:B------:R1:W-:Y:S01]  /*02b0*/  STG.E desc[UR4][R4.64], R7 ;  /* 0x0000000704007986 */ /* 0x0003e2000c101904 */
[----:B------:R-:W-:Y:S05]  /*02c0*/  BRA `(.L_x_16) ;  /* 0x0000000000147947 */ /* 0x000fea0003800000 */
.L_x_17:
[----:B------:R-:W-:Y:S01]  /*02d0*/  R2UR UR4, R10 ;  /* 0x000000000a0472ca */ /* 0x000fe200000e0000 */
[----:B------:R-:W-:Y:S01]  /*02e0*/  IMAD.MOV.U32 R7, RZ, RZ, 0x1 ;  /* 0x00000001ff077424 */ /* 0x000fe200078e00ff */
[----:B------:R-:W-:Y:S01]  /*02f0*/  R2UR UR5, R11 ;  /* 0x000000000b0572ca */ /* 0x000fe200000e0000 */
[----:B------:R-:W-:-:S12]  /*0300*/  IMAD.MOV.U32 R8, RZ, RZ, 0x1 ;  /* 0x00000001ff087424 */ /* 0x000fd800078e00ff */
[----:B------:R0:W-:Y:S02]  /*0310*/  STG.E desc[UR4][R4.64], R7 ;  /* 0x0000000704007986 */ /* 0x0001e4000c101904 */
.L_x_16:
[----:B------:R-:W-:Y:S05]  /*0320*/  BSYNC.RECONVERGENT B1 ;  /* 0x0000000000017941 */ /* 0x000fea0003800200 */
.L_x_15:
[----:B------:R-:W-:-:S13]  /*0330*/  ISETP.NE.AND P0, PT, R8, RZ, PT ;  /* 0x000000ff0800720c */ /* 0x000fda0003f05270 */
[----:B------:R-:W-:Y:S05]  /*0340*/  @!P0 BRA `(.L_x_14) ;  /* 0x00000000006c8947 */ /* 0x000fea0003800000 */
[----:B------:R-:W-:Y:S02]  /*0350*/  R2UR UR4, R10 ;  /* 0x000000000a0472ca */ /* 0x000fe400000e0000 */
[----:B------:R-:W-:-:S13]  /*0360*/  R2UR UR5, R11 ;  /* 0x000000000b0572ca */ /* 0x000fda00000e0000 */
[----:B01----:R-:W2:Y:S01]  /*0370*/  LDG.E R4, desc[UR4][R2.64] ;  /* 0x0000000402047981 */ /* 0x003ea2000c1e1900 */
[----:B------:R-:W-:Y:S01]  /*0380*/  IMAD.IADD R0, R9, 0x1, R0 ;  /* 0x0000000109007824 */ /* 0x000fe200078e0200 */
[----:B--2---:R-:W-:-:S13]  /*0390*/  ISETP.NE.AND P0, PT, R4, RZ, PT ;  /* 0x000000ff0400720c */ /* 0x004fda0003f05270 */
[----:B------:R-:W-:Y:S05]  /*03a0*/  @P0 BRA `(.L_x_14) ;  /* 0x0000000000540947 */ /* 0x000fea0003800000 */
        /* <DEDUP_REMOVED lines=14> */
[----:B------:R-:W-:-:S13]  /*0490*/  R2UR UR5, R11 ;  /* 0x000000000b0572ca */ /* 0x000fda00000e0000 */
[----:B------:R3:W-:Y:S01]  /*04a0*/  STG.E desc[UR4][R2.64], R5 ;  /* 0x0000000502007986 */ /* 0x0007e2000c101904 */
[----:B------:R-:W-:Y:S05]  /*04b0*/  BRA `(.L_x_14) ;  /* 0x0000000000107947 */ /* 0x000fea0003800000 */
.L_x_18:
[----:B------:R-:W-:Y:S01]  /*04c0*/  R2UR UR4, R10 ;  /* 0x000000000a0472ca */ /* 0x000fe200000e0000 */
[----:B------:R-:W-:Y:S01]  /*04d0*/  IMAD.MOV.U32 R5, RZ, RZ, 0x1 ;  /* 0x00000001ff057424 */ /* 0x000fe200078e00ff */
[----:B------:R-:W-:-:S13]  /*04e0*/  R2UR UR5, R11 ;  /* 0x000000000b0572ca */ /* 0x000fda00000e0000 */
[----:B------:R2:W-:Y:S02]  /*04f0*/  STG.E desc[UR4][R2.64], R5 ;  /* 0x0000000502007986 */ /* 0x0005e4000c101904 */
.L_x_14:
[----:B------:R-:W-:Y:S05]  /*0500*/  BSYNC.RECONVERGENT B0 ;  /* 0x0000000000007941 */ /* 0x000fea0003800200 */
.L_x_13:
[----:B------:R-:W-:Y:S06]  /*0510*/  BAR.SYNC.DEFER_BLOCKING 0x0 ;  /* 0x0000000000007b1d */ /* 0x000fec0000010000 */
[----:B------:R-:W-:Y:S05]  /*0520*/  EXIT ;  /* 0x000000000000794d */ /* 0x000fea0003800000 */
.L_x_19:
        /* <DEDUP_REMOVED lines=13> */
.L_x_91:


//--------------------- .text._Z13checkSolutionPiiS_Pb --------------------------
	.section	.text._Z13checkSolutionPiiS_Pb,"ax",@progbits
	.align	128
        .global         _Z13checkSolutionPiiS_Pb
        .type           _Z13checkSolutionPiiS_Pb,@function
        .size           _Z13checkSolutionPiiS_Pb,(.L_x_92 - _Z13checkSolutionPiiS_Pb)
        .other          _Z13checkSolutionPiiS_Pb,@"STO_CUDA_ENTRY STV_DEFAULT"
_Z13checkSolutionPiiS_Pb:
.text._Z13checkSolutionPiiS_Pb:
[----:B------:R-:W-:Y:S01]  /*0000*/  LDC R1, c[0x0][0x37c] ;  /* 0x0000df00ff017b82 */ /* 0x000fe20000000800 */
[----:B------:R-:W0:Y:S07]  /*0010*/  S2R R3, SR_TID.X ;  /* 0x0000000000037919 */ /* 0x000e2e0000002100 */
[----:B------:R-:W0:Y:S01]  /*0020*/  S2UR UR4, SR_CTAID.X ;  /* 0x00000000000479c3 */ /* 0x000e220000002500 */
[----:B------:R-:W1:Y:S07]  /*0030*/  LDCU UR5, c[0x0][0x388] ;  /* 0x00007100ff0577ac */ /* 0x000e6e0008000800 */
[----:B------:R-:W0:Y:S02]  /*0040*/  LDC R4, c[0x0][0x360] ;  /* 0x0000d800ff047b82 */ /* 0x000e240000000800 */
[----:B0-----:R-:W-:-:S05]  /*0050*/  IMAD R4, R4, UR4, R3 ;  /* 0x0000000404047c24 */ /* 0x001fca000f8e0203 */
[----:B-1----:R-:W-:-:S13]  /*0060*/  ISETP.GE.AND P0, PT, R4, UR5, PT ;  /* 0x0000000504007c0c */ /* 0x002fda000bf06270 */
[----:B------:R-:W-:Y:S05]  /*0070*/  @P0 EXIT ;  /* 0x000000000000094d */ /* 0x000fea0003800000 */
[----:B------:R-:W-:-:S13]  /*0080*/  ISETP.GE.AND P0, PT, R4, 0x1, PT ;  /* 0x000000010400780c */ /* 0x000fda0003f06270 */
[----:B------:R-:W-:Y:S05]  /*0090*/  @!P0 EXIT ;  /* 0x000000000000894d */ /* 0x000fea0003800000 */
[C---:B------:R-:W-:Y:S01]  /*00a0*/  IMAD R7, R4.reuse, UR5, RZ ;  /* 0x0000000504077c24 */ /* 0x040fe2000f8e02ff */
[----:B------:R-:W0:Y:S01]  /*00b0*/  LDC.64 R2, c[0x0][0x380] ;  /* 0x0000e000ff027b82 */ /* 0x000e220000000a00 */
[----:B------:R-:W1:Y:S01]  /*00c0*/  LDCU.64 UR4, c[0x0][0x358] ;  /* 0x00006b00ff0477ac */ /* 0x000e620008000a00 */
[----:B------:R-:W-:Y:S01]  /*00d0*/  BSSY.RECONVERGENT B0, `(.L_x_20) ;  /* 0x0000038000007945 */ /* 0x000fe20003800200 */
[--C-:B------:R-:W-:Y:S01]  /*00e0*/  IMAD.IADD R0, R4, 0x1, R7.reuse ;  /* 0x0000000104007824 */ /* 0x100fe200078e0207 */
[----:B------:R-:W2:Y:S01]  /*00f0*/  LDCU.64 UR6, c[0x0][0x398] ;  /* 0x00007300ff0677ac */ /* 0x000ea20008000a00 */
[----:B------:R-:W-:-:S03]  /*0100*/  IMAD.MOV.U32 R8, RZ, RZ, R7 ;  /* 0x000000ffff087224 */ /* 0x000fc600078e0007 */
[----:B------:R-:W-:-:S05]  /*0110*/  VIADDMNMX R6, R7, 0x1, R0, !PT ;  /* 0x0000000107067846 */ /* 0x000fca0007800100 */
[----:B------:R-:W-:-:S05]  /*0120*/  IMAD.IADD R5, R6, 0x1, -R7 ;  /* 0x0000000106057824 */ /* 0x000fca00078e0a07 */
[----:B------:R-:W-:Y:S01]  /*0130*/  LOP3.LUT P0, R10, R5, 0x3, RZ, 0xc0, !PT ;  /* 0x00000003050a7812 */ /* 0x000fe2000780c0ff */
[----:B0-----:R-:W-:-:S12]  /*0140*/  IMAD.WIDE.U32 R2, R4, 0x4, R2 ;  /* 0x0000000404027825 */ /* 0x001fd800078e0002 */
[----:B-12---:R-:W-:Y:S05]  /*0150*/  @!P0 BRA `(.L_x_21) ;  /* 0x0000000000bc8947 */ /* 0x006fea0003800000 */
[----:B------:R-:W0:Y:S01]  /*0160*/  LDC R16, c[0x0][0x388] ;  /* 0x0000e200ff107b82 */ /* 0x000e220000000800 */
[----:B------:R-:W-:Y:S01]  /*0170*/  IMAD.IADD R8, R7, 0x1, R10 ;  /* 0x0000000107087824 */ /* 0x000fe200078e020a */
[----:B------:R-:W-:Y:S01]  /*0180*/  IADD3 R9, PT, PT, -R10, RZ, RZ ;  /* 0x000000ff0a097210 */ /* 0x000fe20007ffe1ff */
[----:B------:R-:W-:-:S05]  /*0190*/  IMAD.MOV.U32 R10, RZ, RZ, R7 ;  /* 0x000000ffff0a7224 */ /* 0x000fca00078e0007 */
[----:B------:R-:W1:Y:S02]  /*01a0*/  LDC.64 R4, c[0x0][0x380] ;  /* 0x0000e000ff047b82 */ /* 0x000e640000000a00 */
.L_x_24:
[----:B------:R-:W-:-:S04]  /*01b0*/  IADD3 R12, P0, PT, R10, UR6, RZ ;  /* 0x000000060a0c7c10 */ /* 0x000fc8000ff1e0ff */
[----:B------:R-:W-:-:S05]  /*01c0*/  LEA.HI.X.SX32 R13, R10, UR7, 0x1, P0 ;  /* 0x000000070a0d7c11 */ /* 0x000fca00080f0eff */
[----:B--2---:R-:W2:Y:S01]  /*01d0*/  LDG.E.U8 R12, desc[UR4][R12.64] ;  /* 0x000000040c0c7981 */ /* 0x004ea2000c1e1100 */
[----:B------:R-:W-:Y:S01]  /*01e0*/  VIADD R9, R9, 0x1 ;  /* 0x0000000109097836 */ /* 0x000fe20000000000 */
[----:B------:R-:W-:Y:S04]  /*01f0*/  BSSY.RECONVERGENT B1, `(.L_x_22) ;  /* 0x0000023000017945 */ /* 0x000fe80003800200 */
[----:B------:R-:W-:Y:S02]  /*0200*/  ISETP.NE.AND P0, PT, R9, RZ, PT ;  /* 0x000000ff0900720c */ /* 0x000fe40003f05270 */
[----:B--2---:R-:W-:-:S13]  /*0210*/  ISETP.NE.AND P1, PT, R12, 0x1, PT ;  /* 0x000000010c00780c */ /* 0x004fda0003f25270 */
[----:B------:R-:W-:Y:S05]  /*0220*/  @P1 BRA `(.L_x_23) ;  /* 0x00000000007c1947 */ /* 0x000fea0003800000 */
[----:B------:R-:W2:Y:S02]  /*0230*/  LDG.E R11, desc[UR4][R2.64] ;  /* 0x00000004020b7981 */ /* 0x000ea4000c1e1900 */
[----:B--2---:R-:W-:-:S13]  /*0240*/  ISETP.NE.AND P1, PT, R11, -0x1, PT ;  /* 0xffffffff0b00780c */ /* 0x004fda0003f25270 */
[----:B------:R-:W-:Y:S05]  /*0250*/  @P1 BRA `(.L_x_23) ;  /* 0x0000000000701947 */ /* 0x000fea0003800000 */
[----:B0-----:R-:W-:Y:S02]  /*0260*/  IABS R14, R16 ;  /* 0x00000010000e7213 */ /* 0x001fe40000000000 */
[----:B------:R-:W-:Y:S02]  /*0270*/  IABS R17, R10 ;  /* 0x0000000a00117213 */ /* 0x000fe40000000000 */
[----:B------:R-:W0:Y:S01]  /*0280*/  I2F.RP R11, R14 ;  /* 0x0000000e000b7306 */ /* 0x000e220000209400 */
[----:B------:R-:W-:-:S07]  /*0290*/  ISETP.GE.AND P3, PT, R10, RZ, PT ;  /* 0x000000ff0a00720c */ /* 0x000fce0003f66270 */
[----:B0-----:R-:W0:Y:S02]  /*02a0*/  MUFU.RCP R11, R11 ;  /* 0x0000000b000b7308 */ /* 0x001e240000001000 */
[----:B0-----:R-:W-:-:S06]  /*02b0*/  VIADD R12, R11, 0xffffffe ;  /* 0x0ffffffe0b0c7836 */ /* 0x001fcc0000000000 */
[----:B------:R0:W2:Y:S02]  /*02c0*/  F2I.FTZ.U32.TRUNC.NTZ R13, R12 ;  /* 0x0000000c000d7305 */ /* 0x0000a4000021f000 */
[----:B0-----:R-:W-:Y:S01]  /*02d0*/  IMAD.MOV.U32 R12, RZ, RZ, RZ ;  /* 0x000000ffff0c7224 */ /* 0x001fe200078e00ff */
[----:B--2---:R-:W-:-:S05]  /*02e0*/  IADD3 R15, PT, PT, RZ, -R13, RZ ;  /* 0x8000000dff0f7210 */ /* 0x004fca0007ffe0ff */
[----:B------:R-:W-:-:S04]  /*02f0*/  IMAD R15, R15, R14, RZ ;  /* 0x0000000e0f0f7224 */ /* 0x000fc800078e02ff */
[----:B------:R-:W-:-:S04]  /*0300*/  IMAD.HI.U32 R13, R13, R15, R12 ;  /* 0x0000000f0d0d7227 */ /* 0x000fc800078e000c */
[----:B------:R-:W-:-:S04]  /*0310*/  IMAD.MOV.U32 R15, RZ, RZ, R17 ;  /* 0x000000ffff0f7224 */ /* 0x000fc800078e0011 */
[----:B------:R-:W-:-:S04]  /*0320*/  IMAD.HI.U32 R13, R13, R15, RZ ;  /* 0x0000000f0d0d7227 */ /* 0x000fc800078e00ff */
[----:B------:R-:W-:-:S04]  /*0330*/  IMAD.MOV R13, RZ, RZ, -R13 ;  /* 0x000000ffff0d7224 */ /* 0x000fc800078e0a0d */
[----:B------:R-:W-:-:S05]  /*0340*/  IMAD R11, R14, R13, R15 ;  /* 0x0000000d0e0b7224 */ /* 0x000fca00078e020f */
[----:B------:R-:W-:-:S13]  /*0350*/  ISETP.GT.U32.AND P1, PT, R14, R11, PT ;  /* 0x0000000b0e00720c */ /* 0x000fda0003f24070 */
[----:B------:R-:W-:Y:S02]  /*0360*/  @!P1 IADD3 R11, PT, PT, R11, -R14, RZ ;  /* 0x8000000e0b0b9210 */ /* 0x000fe40007ffe0ff */
[----:B------:R-:W-:Y:S02]  /*0370*/  ISETP.NE.AND P1, PT, R16, RZ, PT ;  /* 0x000000ff1000720c */ /* 0x000fe40003f25270 */
[----:B------:R-:W-:-:S13]  /*0380*/  ISETP.GT.U32.AND P2, PT, R14, R11, PT ;  /* 0x0000000b0e00720c */ /* 0x000fda0003f44070 */
[----:B------:R-:W-:-:S04]  /*0390*/  @!P2 IMAD.IADD R11, R11, 0x1, -R14 ;  /* 0x000000010b0ba824 */ /* 0x000fc800078e0a0e */
[----:B------:R-:W-:Y:S01]  /*03a0*/  @!P3 IMAD.MOV R11, RZ, RZ, -R11 ;  /* 0x000000ffff0bb224 */ /* 0x000fe200078e0a0b */
[----:B------:R-:W-:-:S05]  /*03b0*/  @!P1 LOP3.LUT R11, RZ, R16, RZ, 0x33, !PT ;  /* 0x00000010ff0b9212 */ /* 0x000fca00078e33ff */
[----:B-1----:R-:W-:-:S06]  /*03c0*/  IMAD.WIDE R12, R11, 0x4, R4 ;  /* 0x000000040b0c7825 */ /* 0x002fcc00078e0204 */
[----:B------:R-:W2:Y:S02]  /*03d0*/  LDG.E R12, desc[UR4][R12.64] ;  /* 0x000000040c0c7981 */ /* 0x000ea4000c1e1900 */
[----:B--2---:R-:W-:-:S13]  /*03e0*/  ISETP.NE.AND P1, PT, R12, -0x1, PT ;  /* 0xffffffff0c00780c */ /* 0x004fda0003f25270 */
[----:B------:R-:W0:Y:S01]  /*03f0*/  @!P1 LDC.64 R14, c[0x0][0x390] ;  /* 0x0000e400ff0e9b82 */ /* 0x000e220000000a00 */
[----:B------:R-:W-:-:S05]  /*0400*/  @!P1 IMAD.MOV.U32 R11, RZ, RZ, 0x1 ;  /* 0x00000001ff0b9424 */ /* 0x000fca00078e00ff */
[----:B0-----:R2:W-:Y:S02]  /*0410*/  @!P1 STG.E desc[UR4][R14.64+0x4], R11 ;  /* 0x0000040b0e009986 */ /* 0x0015e4000c101904 */
.L_x_23:
[----:B------:R-:W-:Y:S05]  /*0420*/  BSYNC.RECONVERGENT B1 ;  /* 0x0000000000017941 */ /* 0x000fea0003800200 */
.L_x_22:
[----:B------:R-:W-:Y:S01]  /*0430*/  IADD3 R10, PT, PT, R10, 0x1, RZ ;  /* 0x000000010a0a7810 */ /* 0x000fe20007ffe0ff */
[----:B------:R-:W-:Y:S06]  /*0440*/  @P0 BRA `(.L_x_24) ;  /* 0xfffffffc00580947 */ /* 0x000fec000383ffff */
.L_x_21:
[----:B------:R-:W-:Y:S05]  /*0450*/  BSYNC.RECONVERGENT B0 ;  /* 0x0000000000007941 */ /* 0x000fea0003800200 */
.L_x_20:
[----:B------:R-:W-:-:S05]  /*0460*/  IMAD.IADD R6, R7, 0x1, -R6 ;  /* 0x0000000107067824 */ /* 0x000fca00078e0a06 */
[----:B------:R-:W-:-:S13]  /*0470*/  ISETP.GT.U32.AND P0, PT, R6, -0x4, PT ;  /* 0xfffffffc0600780c */ /* 0x000fda0003f04070 */
[----:B------:R-:W-:Y:S05]  /*0480*/  @P0 EXIT ;  /* 0x000000000000094d */ /* 0x000fea0003800000 */
[----:B------:R-:W3:Y:S01]  /*0490*/  LDC R7, c[0x0][0x388] ;  /* 0x0000e200ff077b82 */ /* 0x000ee20000000800 */
[----:B------:R-:W-:Y:S01]  /*04a0*/  VIADD R6, R8, 0x1 ;  /* 0x0000000108067836 */ /* 0x000fe20000000000 */
[----:B------:R-:W4:Y:S06]  /*04b0*/  LDCU.64 UR6, c[0x0][0x398] ;  /* 0x00007300ff0677ac */ /* 0x000f2c0008000a00 */
[----:B-1----:R-:W1:Y:S02]  /*04c0*/  LDC.64 R4, c[0x0][0x380] ;  /* 0x0000e000ff047b82 */ /* 0x002e640000000a00 */
.L_x_33:
[----:B------:R-:W-:-:S05]  /*04d0*/  VIADD R17, R6, 0xffffffff ;  /* 0xffffffff06117836 */ /* 0x000fca0000000000 */
[----:B----4-:R-:W-:-:S04]  /*04e0*/  IADD3 R8, P0, PT, R17, UR6, RZ ;  /* 0x0000000611087c10 */ /* 0x010fc8000ff1e0ff */
[----:B------:R-:W-:-:S05]  /*04f0*/  LEA.HI.X.SX32 R9, R17, UR7, 0x1, P0 ;  /* 0x0000000711097c11 */ /* 0x000fca00080f0eff */
[----:B0-----:R-:W4:Y:S01]  /*0500*/  LDG.E.U8 R10, desc[UR4][R8.64] ;  /* 0x00000004080a7981 */ /* 0x001f22000c1e1100 */
[----:B------:R-:W-:Y:S01]  /*0510*/  BSSY.RECONVERGENT B0, `(.L_x_25) ;  /* 0x0000022000007945 */ /* 0x000fe20003800200 */
[----:B----4-:R-:W-:-:S13]  /*0520*/  ISETP.NE.AND P0, PT, R10, 0x1, PT ;  /* 0x000000010a00780c */ /* 0x010fda0003f05270 */
[----:B------:R-:W-:Y:S05]  /*0530*/  @P0 BRA `(.L_x_26) ;  /* 0x00000000007c0947 */ /* 0x000fea0003800000 */
[----:B------:R-:W4:Y:S02]  /*0540*/  LDG.E R10, desc[UR4][R2.64] ;  /* 0x00000004020a7981 */ /* 0x000f24000c1e1900 */
[----:B----4-:R-:W-:-:S13]  /*0550*/  ISETP.NE.AND P0, PT, R10, -0x1, PT ;  /* 0xffffffff0a00780c */ /* 0x010fda0003f05270 */
[----:B------:R-:W-:Y:S05]  /*0560*/  @P0 BRA `(.L_x_26) ;  /* 0x0000000000700947 */ /* 0x000fea0003800000 */
[----:B---3--:R-:W-:Y:S02]  /*0570*/  IABS R13, R7 ;  /* 0x00000007000d7213 */ /* 0x008fe40000000000 */
[----:B0-----:R-:W-:Y:S02]  /*0580*/  IABS R16, R17 ;  /* 0x0000001100107213 */ /* 0x001fe40000000000 */
[----:B------:R-:W0:Y:S01]  /*0590*/  I2F.RP R12, R13 ;  /* 0x0000000d000c7306 */ /* 0x000e220000209400 */
[----:B------:R-:W-:Y:S02]  /*05a0*/  ISETP.GE.AND P1, PT, R17, RZ, PT ;  /* 0x000000ff1100720c */ /* 0x000fe40003f26270 */
[----:B------:R-:W-:-:S05]  /*05b0*/  ISETP.NE.AND P2, PT, R7, RZ, PT ;  /* 0x000000ff0700720c */ /* 0x000fca0003f45270 */
[----:B0-----:R-:W2:Y:S02]  /*05c0*/  MUFU.RCP R12, R12 ;  /* 0x0000000c000c7308 */ /* 0x001ea40000001000 */
[----:B--2---:R-:W-:-:S06]  /*05d0*/  IADD3 R14, PT, PT, R12, 0xffffffe, RZ ;  /* 0x0ffffffe0c0e7810 */ /* 0x004fcc0007ffe0ff */
[----:B------:R-:W0:Y:S02]  /*05e0*/  F2I.FTZ.U32.TRUNC.NTZ R11, R14 ;  /* 0x0000000e000b7305 */ /* 0x000e24000021f000 */
[----:B0-----:R-:W-:-:S04]  /*05f0*/  IMAD.MOV R10, RZ, RZ, -R11 ;  /* 0x000000ffff0a7224 */ /* 0x001fc800078e0a0b */
[----:B------:R-:W-:Y:S02]  /*0600*/  IMAD R15, R10, R13, RZ ;  /* 0x0000000d0a0f7224 */ /* 0x000fe400078e02ff */
[----:B------:R-:W-:-:S04]  /*0610*/  IMAD.MOV.U32 R10, RZ, RZ, RZ ;  /* 0x000000ffff0a7224 */ /* 0x000fc800078e00ff */
[----:B------:R-:W-:-:S04]  /*0620*/  IMAD.HI.U32 R10, R11, R15, R10 ;  /* 0x0000000f0b0a7227 */ /* 0x000fc800078e000a */
[----:B------:R-:W-:-:S04]  /*0630*/  IMAD.MOV.U32 R11, RZ, RZ, R16 ;  /* 0x000000ffff0b7224 */ /* 0x000fc800078e0010 */
[----:B------:R-:W-:-:S05]  /*0640*/  IMAD.HI.U32 R10, R10, R11, RZ ;  /* 0x0000000b0a0a7227 */ /* 0x000fca00078e00ff */
[----:B------:R-:W-:-:S05]  /*0650*/  IADD3 R10, PT, PT, -R10, RZ, RZ ;  /* 0x000000ff0a0a7210 */ /* 0x000fca0007ffe1ff */
[----:B------:R-:W-:-:S05]  /*0660*/  IMAD R10, R13, R10, R11 ;  /* 0x0000000a0d0a7224 */ /* 0x000fca00078e020b */
[----:B------:R-:W-:-:S13]  /*0670*/  ISETP.GT.U32.AND P0, PT, R13, R10, PT ;  /* 0x0000000a0d00720c */ /* 0x000fda0003f04070 */
[----:B------:R-:W-:-:S05]  /*0680*/  @!P0 IMAD.IADD R10, R10, 0x1, -R13 ;  /* 0x000000010a0a8824 */ /* 0x000fca00078e0a0d */
        /* <DEDUP_REMOVED lines=8> */
[----:B------:R-:W-:-:S05]  /*0710*/  @!P0 MOV R15, 0x1 ;  /* 0x00000001000f8802 */ /* 0x000fca0000000f00 */
[----:B0-----:R4:W-:Y:S02]  /*0720*/  @!P0 STG.E desc[UR4][R12.64+0x4], R15 ;  /* 0x0000040f0c008986 */ /* 0x0019e4000c101904 */
.L_x_26:
[----:B------:R-:W-:Y:S05]  /*0730*/  BSYNC.RECONVERGENT B0 ;  /* 0x0000000000007941 */ /* 0x000fea0003800200 */
.L_x_25:
[----:B------:R-:W5:Y:S01]  /*0740*/  LDG.E.U8 R10, desc[UR4][R8.64+0x1] ;  /* 0x00000104080a7981 */ /* 0x000f62000c1e1100 */
[----:B------:R-:W-:Y:S01]  /*0750*/  BSSY.RECONVERGENT B0, `(.L_x_27) ;  /* 0x0000022000007945 */ /* 0x000fe20003800200 */
[----:B-----5:R-:W-:-:S13]  /*0760*/  ISETP.NE.AND P0, PT, R10, 0x1, PT ;  /* 0x000000010a00780c */ /* 0x020fda0003f05270 */
[----:B------:R-:W-:Y:S05]  /*0770*/  @P0 BRA `(.L_x_28) ;  /* 0x00000000007c0947 */ /* 0x000fea0003800000 */
[----:B------:R-:W5:Y:S02]  /*0780*/  LDG.E R10, desc[UR4][R2.64] ;  /* 0x00000004020a7981 */ /* 0x000f64000c1e1900 */
[----:B-----5:R-:W-:-:S13]  /*0790*/  ISETP.NE.AND P0, PT, R10, -0x1, PT ;  /* 0xffffffff0a00780c */ /* 0x020fda0003f05270 */
[----:B------:R-:W-:Y:S05]  /*07a0*/  @P0 BRA `(.L_x_28) ;  /* 0x0000000000700947 */ /* 0x000fea0003800000 */
[----:B---34-:R-:W-:Y:S02]  /*07b0*/  IABS R13, R7 ;  /* 0x00000007000d7213 */ /* 0x018fe40000000000 */
[----:B0-----:R-:W-:Y:S02]  /*07c0*/  IABS R16, R6 ;  /* 0x0000000600107213 */ /* 0x001fe40000000000 */
[----:B------:R-:W0:Y:S01]  /*07d0*/  I2F.RP R12, R13 ;  /* 0x0000000d000c7306 */ /* 0x000e220000209400 */
[----:B------:R-:W-:Y:S02]  /*07e0*/  ISETP.GE.AND P1, PT, R6, RZ, PT ;  /* 0x000000ff0600720c */ /* 0x000fe40003f26270 */
[----:B------:R-:W-:-:S05]  /*07f0*/  ISETP.NE.AND P2, PT, R7, RZ, PT ;  /* 0x000000ff0700720c */ /* 0x000fca0003f45270 */
[----:B0-----:R-:W2:Y:S02]  /*0800*/  MUFU.RCP R12, R12 ;  /* 0x0000000c000c7308 */ /* 0x001ea40000001000 */
[----:B--2---:R-:W-:-:S06]  /*0810*/  VIADD R14, R12, 0xffffffe ;  /* 0x0ffffffe0c0e7836 */ /* 0x004fcc0000000000 */
[----:B------:R-:W0:Y:S02]  /*0820*/  F2I.FTZ.U32.TRUNC.NTZ R11, R14 ;  /* 0x0000000e000b7305 */ /* 0x000e24000021f000 */
[----:B0-----:R-:W-:-:S04]  /*0830*/  IMAD.MOV R10, RZ, RZ, -R11 ;  /* 0x000000ffff0a7224 */ /* 0x001fc800078e0a0b */
[----:B------:R-:W-:Y:S02]  /*0840*/  IMAD R15, R10, R13, RZ ;  /* 0x0000000d0a0f7224 */ /* 0x000fe400078e02ff */
[----:B------:R-:W-:-:S04]  /*0850*/  IMAD.MOV.U32 R10, RZ, RZ, RZ ;  /* 0x000000ffff0a7224 */ /* 0x000fc800078e00ff */
[----:B------:R-:W-:Y:S01]  /*0860*/  IMAD.HI.U32 R10, R11, R15, R10 ;  /* 0x0000000f0b0a7227 */ /* 0x000fe200078e000a */
[----:B------:R-:W-:-:S05]  /*0870*/  MOV R11, R16 ;  /* 0x00000010000b7202 */ /* 0x000fca0000000f00 */
[----:B------:R-:W-:-:S04]  /*0880*/  IMAD.HI.U32 R10, R10, R11, RZ ;  /* 0x0000000b0a0a7227 */ /* 0x000fc800078e00ff */
[----:B------:R-:W-:-:S04]  /*0890*/  IMAD.MOV R10, RZ, RZ, -R10 ;  /* 0x000000ffff0a7224 */ /* 0x000fc800078e0a0a */
[----:B------:R-:W-:-:S05]  /*08a0*/  IMAD R10, R13, R10, R11 ;  /* 0x0000000a0d0a7224 */ /* 0x000fca00078e020b */
[----:B------:R-:W-:-:S13]  /*08b0*/  ISETP.GT.U32.AND P0, PT, R13, R10, PT ;  /* 0x0000000a0d00720c */ /* 0x000fda0003f04070 */
[----:B------:R-:W-:-:S05]  /*08c0*/  @!P0 IMAD.IADD R10, R10, 0x1, -R13 ;  /* 0x000000010a0a8824 */ /* 0x000fca00078e0a0d */
[----:B------:R-:W-:-:S13]  /*08d0*/  ISETP.GT.U32.AND P0, PT, R13, R10, PT ;  /* 0x0000000a0d00720c */ /* 0x000fda0003f04070 */
[----:B------:R-:W-:-:S05]  /*08e0*/  @!P0 IMAD.IADD R10, R10, 0x1, -R13 ;  /* 0x000000010a0a8824 */ /* 0x000fca00078e0a0d */
[----:B------:R-:W-:Y:S02]  /*08f0*/  @!P1 IADD3 R10, PT, PT, -R10, RZ, RZ ;  /* 0x000000ff0a0a9210 */ /* 0x000fe40007ffe1ff */
[----:B------:R-:W-:-:S05]  /*0900*/  @!P2 LOP3.LUT R10, RZ, R7, RZ, 0x33, !PT ;  /* 0x00000007ff0aa212 */ /* 0x000fca00078e33ff */
[----:B-1----:R-:W-:-:S06]  /*0910*/  IMAD.WIDE R10, R10, 0x4, R4 ;  /* 0x000000040a0a7825 */ /* 0x002fcc00078e0204 */
[----:B------:R-:W2:Y:S02]  /*0920*/  LDG.E R10, desc[UR4][R10.64] ;  /* 0x000000040a0a7981 */ /* 0x000ea4000c1e1900 */
[----:B--2---:R-:W-:-:S13]  /*0930*/  ISETP.NE.AND P0, PT, R10, -0x1, PT ;  /* 0xffffffff0a00780c */ /* 0x004fda0003f05270 */
[----:B------:R-:W0:Y:S01]  /*0940*/  @!P0 LDC.64 R12, c[0x0][0x390] ;  /* 0x0000e400ff0c8b82 */ /* 0x000e220000000a00 */
[----:B------:R-:W-:-:S05]  /*0950*/  @!P0 IMAD.MOV.U32 R15, RZ, RZ, 0x1 ;  /* 0x00000001ff0f8424 */ /* 0x000fca00078e00ff */
[----:B0-----:R0:W-:Y:S02]  /*0960*/  @!P0 STG.E desc[UR4][R12.64+0x4], R15 ;  /* 0x0000040f0c008986 */ /* 0x0011e4000c101904 */
.L_x_28:
[----:B------:R-:W-:Y:S05]  /*0970*/  BSYNC.RECONVERGENT B0 ;  /* 0x0000000000007941 */ /* 0x000fea0003800200 */
.L_x_27:
[----:B------:R-:W5:Y:S01]  /*0980*/  LDG.E.U8 R10, desc[UR4][R8.64+0x2] ;  /* 0x00000204080a7981 */ /* 0x000f62000c1e1100 */
[----:B------:R-:W-:Y:S01]  /*0990*/  BSSY.RECONVERGENT B0, `(.L_x_29) ;  /* 0x0000023000007945 */ /* 0x000fe20003800200 */
[----:B-----5:R-:W-:-:S13]  /*09a0*/  ISETP.NE.AND P0, PT, R10, 0x1, PT ;  /* 0x000000010a00780c */ /* 0x020fda0003f05270 */
[----:B------:R-:W-:Y:S05]  /*09b0*/  @P0 BRA `(.L_x_30) ;  /* 0x0000000000800947 */ /* 0x000fea0003800000 */
[----:B------:R-:W5:Y:S02]  /*09c0*/  LDG.E R10, desc[UR4][R2.64] ;  /* 0x00000004020a7981 */ /* 0x000f64000c1e1900 */
[----:B-----5:R-:W-:-:S13]  /*09d0*/  ISETP.NE.AND P0, PT, R10, -0x1, PT ;  /* 0xffffffff0a00780c */ /* 0x020fda0003f05270 */
[----:B------:R-:W-:Y:S05]  /*09e0*/  @P0 BRA `(.L_x_30) ;  /* 0x0000000000740947 */ /* 0x000fea0003800000 */
[----:B0--34-:R-:W-:Y:S02]  /*09f0*/  IABS R13, R7 ;  /* 0x00000007000d7213 */ /* 0x019fe40000000000 */
[----:B------:R-:W-:Y:S02]  /*0a00*/  IADD3 R12, PT, PT, R6, 0x1, RZ ;  /* 0x00000001060c7810 */ /* 0x000fe40007ffe0ff */
[----:B--2---:R-:W0:Y:S01]  /*0a10*/  I2F.RP R14, R13 ;  /* 0x0000000d000e7306 */ /* 0x004e220000209400 */
[----:B------:R-:W-:Y:S02]  /*0a20*/  ISETP.NE.AND P2, PT, R7, RZ, PT ;  /* 0x000000ff0700720c */ /* 0x000fe40003f45270 */
[----:B------:R-:W-:Y:S02]  /*0a30*/  IABS R16, R12 ;  /* 0x0000000c00107213 */ /* 0x000fe40000000000 */
[----:B------:R-:W-:-:S03]  /*0a40*/  ISETP.GE.AND P1, PT, R12, RZ, PT ;  /* 0x000000ff0c00720c */ /* 0x000fc60003f26270 */
[----:B0-----:R-:W0:Y:S02]  /*0a50*/  MUFU.RCP R14, R14 ;  /* 0x0000000e000e7308 */ /* 0x001e240000001000 */
[----:B0-----:R-:W-:-:S06]  /*0a60*/  VIADD R15, R14, 0xffffffe ;  /* 0x0ffffffe0e0f7836 */ /* 0x001fcc0000000000 */
[----:B------:R-:W0:Y:S02]  /*0a70*/  F2I.FTZ.U32.TRUNC.NTZ R11, R15 ;  /* 0x0000000f000b7305 */ /* 0x000e24000021f000 */
[----:B0-----:R-:W-:-:S04]  /*0a80*/  IMAD.MOV R10, RZ, RZ, -R11 ;  /* 0x000000ffff0a7224 */ /* 0x001fc800078e0a0b */
[----:B------:R-:W-:Y:S02]  /*0a90*/  IMAD R17, R10, R13, RZ ;  /* 0x0000000d0a117224 */ /* 0x000fe400078e02ff */
[----:B------:R-:W-:-:S04]  /*0aa0*/  IMAD.MOV.U32 R10, RZ, RZ, RZ ;  /* 0x000000ffff0a7224 */ /* 0x000fc800078e00ff */
[----:B------:R-:W-:-:S04]  /*0ab0*/  IMAD.HI.U32 R10, R11, R17, R10 ;  /* 0x000000110b0a7227 */ /* 0x000fc800078e000a */
[----:B------:R-:W-:-:S04]  /*0ac0*/  IMAD.MOV.U32 R11, RZ, RZ, R16 ;  /* 0x000000ffff0b7224 */ /* 0x000fc800078e0010 */
[----:B------:R-:W-:-:S04]  /*0ad0*/  IMAD.HI.U32 R10, R10, R11, RZ ;  /* 0x0000000b0a0a7227 */ /* 0x000fc800078e00ff */
[----:B------:R-:W-:-:S04]  /*0ae0*/  IMAD.MOV R10, RZ, RZ, -R10 ;  /* 0x000000ffff0a7224 */ /* 0x000fc800078e0a0a */
[----:B------:R-:W-:-:S05]  /*0af0*/  IMAD R10, R13, R10, R11 ;  /* 0x0000000a0d0a7224 */ /* 0x000fca00078e020b */
[----:B------:R-:W-:-:S13]  /*0b00*/  ISETP.GT.U32.AND P0, PT, R13, R10, PT ;  /* 0x0000000a0d00720c */ /* 0x000fda0003f04070 */
[----:B------:R-:W-:-:S04]  /*0b10*/  @!P0 IADD3 R10, PT, PT, R10, -R13, RZ ;  /* 0x8000000d0a0a8210 */ /* 0x000fc80007ffe0ff */
        /* <DEDUP_REMOVED lines=10> */
.L_x_30:
[----:B------:R-:W-:Y:S05]  /*0bc0*/  BSYNC.RECONVERGENT B0 ;  /* 0x0000000000007941 */ /* 0x000fea0003800200 */
.L_x_29:
[----:B------:R-:W5:Y:S01]  /*0bd0*/  LDG.E.U8 R8, desc[UR4][R8.64+0x3] ;  /* 0x0000030408087981 */ /* 0x000f62000c1e1100 */
[----:B------:R-:W-:Y:S01]  /*0be0*/  BSSY.RECONVERGENT B0, `(.L_x_31) ;  /* 0x0000023000007945 */ /* 0x000fe20003800200 */
[----:B-----5:R-:W-:-:S13]  /*0bf0*/  ISETP.NE.AND P0, PT, R8, 0x1, PT ;  /* 0x000000010800780c */ /* 0x020fda0003f05270 */
[----:B------:R-:W-:Y:S05]  /*0c00*/  @P0 BRA `(.L_x_32) ;  /* 0x0000000000800947 */ /* 0x000fea0003800000 */
[----:B------:R-:W5:Y:S02]  /*0c10*/  LDG.E R8, desc[UR4][R2.64] ;  /* 0x0000000402087981 */ /* 0x000f64000c1e1900 */
[----:B-----5:R-:W-:-:S13]  /*0c20*/  ISETP.NE.AND P0, PT, R8, -0x1, PT ;  /* 0xffffffff0800780c */ /* 0x020fda0003f05270 */
[----:B------:R-:W-:Y:S05]  /*0c30*/  @P0 BRA `(.L_x_32) ;  /* 0x0000000000740947 */ /* 0x000fea0003800000 */
[----:B--23--:R-:W-:Y:S01]  /*0c40*/  IABS R11, R7 ;  /* 0x00000007000b7213 */ /* 0x00cfe20000000000 */
[----:B------:R-:W-:Y:S01]  /*0c50*/  VIADD R10, R6, 0x2 ;  /* 0x00000002060a7836 */ /* 0x000fe20000000000 */
[----:B------:R-:W-:Y:S02]  /*0c60*/  ISETP.NE.AND P2, PT, R7, RZ, PT ;  /* 0x000000ff0700720c */ /* 0x000fe40003f45270 */
[----:B0---4-:R-:W0:Y:S02]  /*0c70*/  I2F.RP R12, R11 ;  /* 0x0000000b000c7306 */ /* 0x011e240000209400 */
[----:B------:R-:W-:Y:S02]  /*0c80*/  IABS R14, R10 ;  /* 0x0000000a000e7213 */ /* 0x000fe40000000000 */
[----:B------:R-:W-:-:S04]  /*0c90*/  ISETP.GE.AND P1, PT, R10, RZ, PT ;  /* 0x000000ff0a00720c */ /* 0x000fc80003f26270 */
[----:B0-----:R-:W0:Y:S02]  /*0ca0*/  MUFU.RCP R12, R12 ;  /* 0x0000000c000c7308 */ /* 0x001e240000001000 */
[----:B0-----:R-:W-:-:S06]  /*0cb0*/  IADD3 R13, PT, PT, R12, 0xffffffe, RZ ;  /* 0x0ffffffe0c0d7810 */ /* 0x001fcc0007ffe0ff */
        /* <DEDUP_REMOVED lines=12> */
[----:B------:R-:W-:-:S05]  /*0d80*/  @!P0 IADD3 R8, PT, PT, R8, -R11, RZ ;  /* 0x8000000b08088210 */ /* 0x000fca0007ffe0ff */
        /* <DEDUP_REMOVED lines=8> */
.L_x_32:
[----:B------:R-:W-:Y:S05]  /*0e10*/  BSYNC.RECONVERGENT B0 ;  /* 0x0000000000007941 */ /* 0x000fea0003800200 */
.L_x_31:
[C---:B------:R-:W-:Y:S01]  /*0e20*/  IADD3 R9, PT, PT, R6.reuse, 0x3, RZ ;  /* 0x0000000306097810 */ /* 0x040fe20007ffe0ff */
[----:B------:R-:W-:-:S03]  /*0e30*/  VIADD R6, R6, 0x4 ;  /* 0x0000000406067836 */ /* 0x000fc60000000000 */
[----:B------:R-:W-:-:S13]  /*0e40*/  ISETP.GE.AND P0, PT, R9, R0, PT ;  /* 0x000000000900720c */ /* 0x000fda0003f06270 */
[----:B------:R-:W-:Y:S05]  /*0e50*/  @!P0 BRA `(.L_x_33) ;  /* 0xfffffff4009c8947 */ /* 0x000fea000383ffff */
[----:B------:R-:W-:Y:S05]  /*0e60*/  EXIT ;  /* 0x000000000000794d */ /* 0x000fea0003800000 */
.L_x_34:
        /* <DEDUP_REMOVED lines=9> */
.L_x_92:


//--------------------- .text._Z8checkRowPbPiiS0_S_S_ --------------------------
	.section	.text._Z8checkRowPbPiiS0_S_S_,"ax",@progbits
	.align	128
        .global         _Z8checkRowPbPiiS0_S_S_
        .type           _Z8checkRowPbPiiS0_S_S_,@function
        .size           _Z8checkRowPbPiiS0_S_S_,(.L_x_93 - _Z8checkRowPbPiiS0_S_S_)
        .other          _Z8checkRowPbPiiS0_S_S_,@"STO_CUDA_ENTRY STV_DEFAULT"
_Z8checkRowPbPiiS0_S_S_:
.text._Z8checkRowPbPiiS0_S_S_:
[----:B------:R-:W-:Y:S01]  /*0000*/  LDC R1, c[0x0][0x37c] ;  /* 0x0000df00ff017b82 */ /* 0x000fe20000000800 */
[----:B------:R-:W0:Y:S07]  /*0010*/  S2R R0, SR_TID.X ;  /* 0x0000000000007919 */ /* 0x000e2e0000002100 */
[----:B------:R-:W0:Y:S01]  /*0020*/  S2UR UR4, SR_CTAID.X ;  /* 0x00000000000479c3 */ /* 0x000e220000002500 */
[----:B------:R-:W1:Y:S01]  /*0030*/  LDCU UR5, c[0x0][0x390] ;  /* 0x00007200ff0577ac */ /* 0x000e620008000800 */
[----:B------:R-:W-:Y:S06]  /*0040*/  BSSY.RECONVERGENT B0, `(.L_x_35) ;  /* 0x0000158000007945 */ /* 0x000fec0003800200 */
[----:B------:R-:W0:Y:S01]  /*0050*/  LDC R13, c[0x0][0x360] ;  /* 0x0000d800ff0d7b82 */ /* 0x000e220000000800 */
[----:B-1----:R-:W-:-:S02]  /*0060*/  IMAD.U32 R12, RZ, RZ, UR5 ;  /* 0x00000005ff0c7e24 */ /* 0x002fc4000f8e00ff */
[----:B0-----:R-:W-:-:S05]  /*0070*/  IMAD R13, R13, UR4, R0 ;  /* 0x000000040d0d7c24 */ /* 0x001fca000f8e0200 */
[----:B------:R-:W-:-:S13]  /*0080*/  ISETP.GE.AND P0, PT, R13, R12, PT ;  /* 0x0000000c0d00720c */ /* 0x000fda0003f06270 */
[----:B------:R-:W-:Y:S05]  /*0090*/  @P0 BRA `(.L_x_36) ;  /* 0x0000001400480947 */ /* 0x000fea0003800000 */
[----:B------:R-:W0:Y:S01]  /*00a0*/  LDC.64 R18, c[0x0][0x358] ;  /* 0x0000d600ff127b82 */ /* 0x000e220000000a00 */
[----:B------:R-:W1:Y:S02]  /*00b0*/  LDCU.64 UR4, c[0x0][0x388] ;  /* 0x00007100ff0477ac */ /* 0x000e640008000a00 */
[----:B-1----:R-:W-:Y:S02]  /*00c0*/  IMAD.U32 R10, RZ, RZ, UR4 ;  /* 0x00000004ff0a7e24 */ /* 0x002fe4000f8e00ff */
[----:B------:R-:W-:Y:S01]  /*00d0*/  IMAD.U32 R11, RZ, RZ, UR5 ;  /* 0x00000005ff0b7e24 */ /* 0x000fe2000f8e00ff */
[----:B0-----:R-:W-:Y:S01]  /*00e0*/  R2UR UR6, R18 ;  /* 0x00000000120672ca */ /* 0x001fe200000e0000 */
[----:B------:R-:W-:Y:S01]  /*00f0*/  IMAD.WIDE R2, R13, 0x4, R10 ;  /* 0x000000040d027825 */ /* 0x000fe200078e020a */
[----:B------:R-:W-:-:S13]  /*0100*/  R2UR UR7, R19 ;  /* 0x00000000130772ca */ /* 0x000fda00000e0000 */
[----:B------:R-:W2:Y:S02]  /*0110*/  LDG.E R2, desc[UR6][R2.64] ;  /* 0x0000000602027981 */ /* 0x000ea4000c1e1900 */
[----:B--2---:R-:W-:-:S13]  /*0120*/  ISETP.NE.AND P0, PT, R2, -0x1, PT ;  /* 0xffffffff0200780c */ /* 0x004fda0003f05270 */
[----:B------:R-:W-:Y:S05]  /*0130*/  @P0 BRA `(.L_x_36) ;  /* 0x0000001400200947 */ /* 0x000fea0003800000 */
[----:B------:R-:W0:Y:S01]  /*0140*/  LDCU.64 UR4, c[0x0][0x3a0] ;  /* 0x00007400ff0477ac */ /* 0x000e220008000a00 */
[----:B------:R-:W-:Y:S02]  /*0150*/  R2UR UR6, R18 ;  /* 0x00000000120672ca */ /* 0x000fe400000e0000 */
[----:B------:R-:W-:Y:S02]  /*0160*/  R2UR UR7, R19 ;  /* 0x00000000130772ca */ /* 0x000fe400000e0000 */
[----:B0-----:R-:W-:-:S04]  /*0170*/  IADD3 R2, P0, PT, R13, UR4, RZ ;  /* 0x000000040d027c10 */ /* 0x001fc8000ff1e0ff */
[----:B------:R-:W-:-:S07]  /*0180*/  LEA.HI.X.SX32 R3, R13, UR5, 0x1, P0 ;  /* 0x000000050d037c11 */ /* 0x000fce00080f0eff */
[----:B------:R-:W2:Y:S02]  /*0190*/  LDG.E.U8 R0, desc[UR6][R2.64] ;  /* 0x0000000602007981 */ /* 0x000ea4000c1e1100 */
[----:B--2---:R-:W-:-:S13]  /*01a0*/  ISETP.NE.AND P0, PT, R0, RZ, PT ;  /* 0x000000ff0000720c */ /* 0x004fda0003f05270 */
[----:B------:R-:W-:Y:S05]  /*01b0*/  @P0 BRA `(.L_x_36) ;  /* 0x0000001400000947 */ /* 0x000fea0003800000 */
[----:B------:R-:W-:-:S13]  /*01c0*/  ISETP.GE.AND P0, PT, R12, 0x1, PT ;  /* 0x000000010c00780c */ /* 0x000fda0003f06270 */
[----:B------:R-:W-:Y:S05]  /*01d0*/  @!P0 BRA `(.L_x_37) ;  /* 0x0000001000c48947 */ /* 0x000fea0003800000 */
[C---:B------:R-:W-:Y:S01]  /*01e0*/  ISETP.GE.U32.AND P0, PT, R12.reuse, 0x4, PT ;  /* 0x000000040c00780c */ /* 0x040fe20003f06070 */
[----:B------:R-:W-:Y:S01]  /*01f0*/  IMAD.MOV.U32 R15, RZ, RZ, RZ ;  /* 0x000000ffff0f7224 */ /* 0x000fe200078e00ff */
[----:B------:R-:W-:Y:S02]  /*0200*/  SHF.R.U32.HI R0, RZ, 0x1, R12 ;  /* 0x00000001ff007819 */ /* 0x000fe4000001160c */
[----:B------:R-:W-:-:S09]  /*0210*/  LOP3.LUT R14, R12, 0x3, RZ, 0xc0, !PT ;  /* 0x000000030c0e7812 */ /* 0x000fd200078ec0ff */
[----:B------:R-:W-:Y:S05]  /*0220*/  @!P0 BRA `(.L_x_38) ;  /* 0x0000000c00808947 */ /* 0x000fea0003800000 */
[----:B------:R-:W-:Y:S01]  /*0230*/  LOP3.LUT R15, R12, 0x7ffffffc, RZ, 0xc0, !PT ;  /* 0x7ffffffc0c0f7812 */ /* 0x000fe200078ec0ff */
[----:B------:R-:W-:-:S07]  /*0240*/  IMAD.MOV.U32 R17, RZ, RZ, RZ ;  /* 0x000000ffff117224 */ /* 0x000fce00078e00ff */
.L_x_59:
[----:B0-----:R-:W0:Y:S01]  /*0250*/  LDCU UR6, c[0x0][0x390] ;  /* 0x00007200ff0677ac */ /* 0x001e220008000800 */
[----:B------:R-:W-:Y:S01]  /*0260*/  R2UR UR7, R19 ;  /* 0x00000000130772ca */ /* 0x000fe200000e0000 */
[----:B-1----:R-:W1:Y:S01]  /*0270*/  LDCU.64 UR4, c[0x0][0x380] ;  /* 0x00007000ff0477ac */ /* 0x002e620008000a00 */
[----:B0-----:R-:W-:Y:S01]  /*0280*/  IMAD.U32 R12, RZ, RZ, UR6 ;  /* 0x00000006ff0c7e24 */ /* 0x001fe2000f8e00ff */
[----:B------:R-:W-:-:S03]  /*0290*/  R2UR UR6, R18 ;  /* 0x00000000120672ca */ /* 0x000fc600000e0000 */
[----:B---3--:R-:W-:-:S05]  /*02a0*/  IMAD R4, R13, R12, R17 ;  /* 0x0000000c0d047224 */ /* 0x008fca00078e0211 */
[----:B-1----:R-:W-:-:S04]  /*02b0*/  IADD3 R8, P0, PT, R4, UR4, RZ ;  /* 0x0000000404087c10 */ /* 0x002fc8000ff1e0ff */
[----:B------:R-:W-:Y:S01]  /*02c0*/  LEA.HI.X.SX32 R9, R4, UR5, 0x1, P0 ;  /* 0x0000000504097c11 */ /* 0x000fe200080f0eff */
[----:B------:R-:W0:Y:S04]  /*02d0*/  LDCU.64 UR4, c[0x0][0x388] ;  /* 0x00007100ff0477ac */ /* 0x000e280008000a00 */
[----:B--2---:R-:W2:Y:S01]  /*02e0*/  LDG.E.U8 R4, desc[UR6][R8.64] ;  /* 0x0000000608047981 */ /* 0x004ea2000c1e1100 */
[----:B------:R-:W-:Y:S01]  /*02f0*/  IMAD.IADD R7, R0, 0x1, R17 ;  /* 0x0000000100077824 */ /* 0x000fe200078e0211 */
[----:B------:R-:W-:Y:S01]  /*0300*/  BSSY.RECONVERGENT B1, `(.L_x_39) ;  /* 0x0000033000017945 */ /* 0x000fe20003800200 */
[----:B0-----:R-:W-:Y:S02]  /*0310*/  IMAD.U32 R10, RZ, RZ, UR4 ;  /* 0x00000004ff0a7e24 */ /* 0x001fe4000f8e00ff */
[----:B------:R-:W-:-:S02]  /*0320*/  IMAD.U32 R11, RZ, RZ, UR5 ;  /* 0x00000005ff0b7e24 */ /* 0x000fc4000f8e00ff */
[----:B------:R-:W-:Y:S01]  /*0330*/  IMAD.WIDE.U32 R6, R7, 0x4, R10 ;  /* 0x0000000407067825 */ /* 0x000fe200078e000a */
[----:B--2---:R-:W-:-:S03]  /*0340*/  ISETP.NE.AND P0, PT, R4, 0x1, PT ;  /* 0x000000010400780c */ /* 0x004fc60003f05270 */
[----:B------:R-:W-:-:S10]  /*0350*/  IMAD.WIDE.U32 R4, R17, 0x4, R10 ;  /* 0x0000000411047825 */ /* 0x000fd400078e000a */
[----:B------:R-:W-:Y:S05]  /*0360*/  @P0 BRA `(.L_x_40) ;  /* 0x0000000000b00947 */ /* 0x000fea0003800000 */
[----:B------:R-:W-:Y:S02]  /*0370*/  R2UR UR4, R18 ;  /* 0x00000000120472ca */ /* 0x000fe400000e0000 */
[----:B------:R-:W-:-:S13]  /*0380*/  R2UR UR5, R19 ;  /* 0x00000000130572ca */ /* 0x000fda00000e0000 */
[----:B------:R-:W2:Y:S02]  /*0390*/  LDG.E R16, desc[UR4][R4.64] ;  /* 0x0000000404107981 */ /* 0x000ea4000c1e1900 */
[----:B--2---:R-:W-:-:S13]  /*03a0*/  ISETP.NE.AND P0, PT, R16, RZ, PT ;  /* 0x000000ff1000720c */ /* 0x004fda0003f05270 */
[----:B------:R-:W-:Y:S05]  /*03b0*/  @P0 BRA `(.L_x_41) ;  /* 0x0000000000840947 */ /* 0x000fea0003800000 */
[----:B------:R-:W-:Y:S01]  /*03c0*/  R2UR UR4, R18 ;  /* 0x00000000120472ca */ /* 0x000fe200000e0000 */
[----:B------:R-:W-:Y:S01]  /*03d0*/  IMAD.MOV.U32 R21, RZ, RZ, 0x1 ;  /* 0x00000001ff157424 */ /* 0x000fe200078e00ff */
[----:B------:R-:W-:Y:S02]  /*03e0*/  R2UR UR5, R19 ;  /* 0x00000000130572ca */ /* 0x000fe400000e0000 */
[----:B------:R-:W-:-:S11]  /*03f0*/  ISETP.GE.U32.AND P0, PT, R17, R0, PT ;  /* 0x000000001100720c */ /* 0x000fd60003f06070 */
[----:B------:R0:W-:Y:S02]  /*0400*/  STG.E desc[UR4][R4.64], R21 ;  /* 0x0000001504007986 */ /* 0x0001e4000c101904 */
[----:B------:R-:W-:Y:S05]  /*0410*/  @!P0 BRA `(.L_x_42) ;  /* 0x0000000000308947 */ /* 0x000fea0003800000 */
[----:B------:R-:W-:Y:S01]  /*0420*/  R2UR UR4, R18 ;  /* 0x00000000120472ca */ /* 0x000fe200000e0000 */
[----:B------:R-:W-:Y:S01]  /*0430*/  IMAD.IADD R23, R17, 0x1, -R0 ;  /* 0x0000000111177824 */ /* 0x000fe200078e0a00 */
[----:B------:R-:W-:-:S03]  /*0440*/  R2UR UR5, R19 ;  /* 0x00000000130572ca */ /* 0x000fc600000e0000 */
[----:B------:R-:W-:-:S10]  /*0450*/  IMAD.WIDE.U32 R22, R23, 0x4, R10 ;  /* 0x0000000417167825 */ /* 0x000fd400078e000a */
[----:B------:R-:W2:Y:S02]  /*0460*/  LDG.E R22, desc[UR4][R22.64] ;  /* 0x0000000416167981 */ /* 0x000ea4000c1e1900 */
[----:B--2---:R-:W-:-:S13]  /*0470*/  ISETP.NE.AND P0, PT, R22, 0x1, PT ;  /* 0x000000011600780c */ /* 0x004fda0003f05270 */
[----:B------:R-:W-:Y:S05]  /*0480*/  @P0 BRA `(.L_x_43) ;  /* 0x0000000000340947 */ /* 0x000fea0003800000 */
[----:B------:R-:W1:Y:S01]  /*0490*/  LDC.64 R22, c[0x0][0x398] ;  /* 0x0000e600ff167b82 */ /* 0x000e620000000a00 */
[----:B------:R-:W-:Y:S02]  /*04a0*/  R2UR UR4, R18 ;  /* 0x00000000120472ca */ /* 0x000fe400000e0000 */
[----:B------:R-:W-:-:S13]  /*04b0*/  R2UR UR5, R19 ;  /* 0x00000000130572ca */ /* 0x000fda00000e0000 */
[----:B-1----:R2:W-:Y:S01]  /*04c0*/  STG.E desc[UR4][R22.64+0x4], R21 ;  /* 0x0000041516007986 */ /* 0x0025e2000c101904 */
[----:B------:R-:W-:Y:S05]  /*04d0*/  BRA `(.L_x_43) ;  /* 0x0000000000207947 */ /* 0x000fea0003800000 */
.L_x_42:
[----:B------:R-:W-:Y:S02]  /*04e0*/  R2UR UR4, R18 ;  /* 0x00000000120472ca */ /* 0x000fe400000e0000 */
[----:B------:R-:W-:-:S13]  /*04f0*/  R2UR UR5, R19 ;  /* 0x00000000130572ca */ /* 0x000fda00000e0000 */
[----:B------:R-:W2:Y:S02]  /*0500*/  LDG.E R16, desc[UR4][R6.64] ;  /* 0x0000000406107981 */ /* 0x000ea4000c1e1900 */
[----:B--2---:R-:W-:-:S13]  /*0510*/  ISETP.NE.AND P0, PT, R16, 0x1, PT ;  /* 0x000000011000780c */ /* 0x004fda0003f05270 */
[----:B------:R-:W1:Y:S01]  /*0520*/  @!P0 LDC.64 R22, c[0x0][0x398] ;  /* 0x0000e600ff168b82 */ /* 0x000e620000000a00 */
[----:B------:R-:W-:Y:S02]  /*0530*/  @!P0 R2UR UR4, R18 ;  /* 0x00000000120482ca */ /* 0x000fe400000e0000 */
[----:B------:R-:W-:-:S13]  /*0540*/  @!P0 R2UR UR5, R19 ;  /* 0x00000000130582ca */ /* 0x000fda00000e0000 */
[----:B-1----:R1:W-:Y:S02]  /*0550*/  @!P0 STG.E desc[UR4][R22.64+0x4], R21 ;  /* 0x0000041516008986 */ /* 0x0023e4000c101904 */
.L_x_43:
[----:B-12---:R-:W1:Y:S01]  /*0560*/  LDC.64 R22, c[0x0][0x398] ;  /* 0x0000e600ff167b82 */ /* 0x006e620000000a00 */
[C---:B------:R-:W-:Y:S02]  /*0570*/  R2UR UR4, R18.reuse ;  /* 0x00000000120472ca */ /* 0x040fe400000e0000 */
[C---:B------:R-:W-:Y:S02]  /*0580*/  R2UR UR5, R19.reuse ;  /* 0x00000000130572ca */ /* 0x040fe400000e0000 */
[----:B------:R-:W-:Y:S02]  /*0590*/  R2UR UR6, R18 ;  /* 0x00000000120672ca */ /* 0x000fe400000e0000 */
[----:B------:R-:W-:-:S09]  /*05a0*/  R2UR UR7, R19 ;  /* 0x00000000130772ca */ /* 0x000fd200000e0000 */
[----:B-1----:R1:W-:Y:S04]  /*05b0*/  STG.E desc[UR4][R22.64], R21 ;  /* 0x0000001516007986 */ /* 0x0023e8000c101904 */
[----:B------:R1:W5:Y:S02]  /*05c0*/  LDG.E R16, desc[UR6][R4.64] ;  /* 0x0000000604107981 */ /* 0x000364000c1e1900 */
.L_x_41:
[----:B-----5:R-:W-:-:S13]  /*05d0*/  ISETP.NE.AND P0, PT, R16, -0x1, PT ;  /* 0xffffffff1000780c */ /* 0x020fda0003f05270 */
[----:B01----:R-:W0:Y:S01]  /*05e0*/  @!P0 LDC.64 R20, c[0x0][0x398] ;  /* 0x0000e600ff148b82 */ /* 0x003e220000000a00 */
[----:B------:R-:W-:Y:S01]  /*05f0*/  @!P0 R2UR UR4, R18 ;  /* 0x00000000120482ca */ /* 0x000fe200000e0000 */
[----:B------:R-:W-:Y:S01]  /*0600*/  @!P0 IMAD.MOV.U32 R23, RZ, RZ, 0x1 ;  /* 0x00000001ff178424 */ /* 0x000fe200078e00ff */
[----:B------:R-:W-:-:S13]  /*0610*/  @!P0 R2UR UR5, R19 ;  /* 0x00000000130582ca */ /* 0x000fda00000e0000 */
[----:B0-----:R0:W-:Y:S02]  /*0620*/  @!P0 STG.E desc[UR4][R20.64+0x4], R23 ;  /* 0x0000041714008986 */ /* 0x0011e4000c101904 */
.L_x_40:
[----:B------:R-:W-:Y:S05]  /*0630*/  BSYNC.RECONVERGENT B1 ;  /* 0x0000000000017941 */ /* 0x000fea0003800200 */
.L_x_39:
[----:B------:R-:W-:Y:S02]  /*0640*/  R2UR UR4, R18 ;  /* 0x00000000120472ca */ /* 0x000fe400000e0000 */
[----:B------:R-:W-:-:S13]  /*0650*/  R2UR UR5, R19 ;  /* 0x00000000130572ca */ /* 0x000fda00000e0000 */
[----:B------:R-:W2:Y:S01]  /*0660*/  LDG.E.U8 R16, desc[UR4][R8.64+0x1] ;  /* 0x0000010408107981 */ /* 0x000ea2000c1e1100 */
[----:B------:R-:W-:Y:S01]  /*0670*/  BSSY.RECONVERGENT B1, `(.L_x_44) ;  /* 0x0000030000017945 */ /* 0x000fe20003800200 */
[----:B--2---:R-:W-:-:S13]  /*0680*/  ISETP.NE.AND P0, PT, R16, 0x1, PT ;  /* 0x000000011000780c */ /* 0x004fda0003f05270 */
[----:B------:R-:W-:Y:S05]  /*0690*/  @P0 BRA `(.L_x_45) ;  /* 0x0000000000b40947 */ /* 0x000fea0003800000 */
[----:B------:R-:W-:Y:S02]  /*06a0*/  R2UR UR4, R18 ;  /* 0x00000000120472ca */ /* 0x000fe400000e0000 */
[----:B------:R-:W-:-:S13]  /*06b0*/  R2UR UR5, R19 ;  /* 0x00000000130572ca */ /* 0x000fda00000e0000 */
[----:B------:R-:W2:Y:S02]  /*06c0*/  LDG.E R16, desc[UR4][R4.64+0x4] ;  /* 0x0000040404107981 */ /* 0x000ea4000c1e1900 */
[----:B--2---:R-:W-:-:S13]  /*06d0*/  ISETP.NE.AND P0, PT, R16, RZ, PT ;  /* 0x000000ff1000720c */ /* 0x004fda0003f05270 */
[----:B------:R-:W-:Y:S05]  /*06e0*/  @P0 BRA `(.L_x_46) ;  /* 0x0000000000880947 */ /* 0x000fea0003800000 */
[----:B0-----:R-:W-:Y:S01]  /*06f0*/  VIADD R23, R17, 0x1 ;  /* 0x0000000111177836 */ /* 0x001fe20000000000 */
        /* <DEDUP_REMOVED lines=18> */
.L_x_47:
        /* <DEDUP_REMOVED lines=8> */
.L_x_48:
[----:B-12---:R-:W1:Y:S01]  /*08a0*/  LDC.64 R22, c[0x0][0x398] ;  /* 0x0000e600ff167b82 */ /* 0x006e620000000a00 */
[C---:B------:R-:W-:Y:S02]  /*08b0*/  R2UR UR4, R18.reuse ;  /* 0x00000000120472ca */ /* 0x040fe400000e0000 */
[C---:B------:R-:W-:Y:S02]  /*08c0*/  R2UR UR5, R19.reuse ;  /* 0x00000000130572ca */ /* 0x040fe400000e0000 */
[----:B------:R-:W-:Y:S02]  /*08d0*/  R2UR UR6, R18 ;  /* 0x00000000120672ca */ /* 0x000fe400000e0000 */
[----:B------:R-:W-:-:S09]  /*08e0*/  R2UR UR7, R19 ;  /* 0x00000000130772ca */ /* 0x000fd200000e0000 */
[----:B-1----:R1:W-:Y:S04]  /*08f0*/  STG.E desc[UR4][R22.64], R21 ;  /* 0x0000001516007986 */ /* 0x0023e8000c101904 */
[----:B------:R1:W5:Y:S02]  /*0900*/  LDG.E R16, desc[UR6][R4.64+0x4] ;  /* 0x0000040604107981 */ /* 0x000364000c1e1900 */
.L_x_46:
[----:B-----5:R-:W-:-:S13]  /*0910*/  ISETP.NE.AND P0, PT, R16, -0x1, PT ;  /* 0xffffffff1000780c */ /* 0x020fda0003f05270 */
[----:B01----:R-:W0:Y:S01]  /*0920*/  @!P0 LDC.64 R20, c[0x0][0x398] ;  /* 0x0000e600ff148b82 */ /* 0x003e220000000a00 */
[----:B------:R-:W-:Y:S01]  /*0930*/  @!P0 R2UR UR4, R18 ;  /* 0x00000000120482ca */ /* 0x000fe200000e0000 */
[----:B------:R-:W-:Y:S01]  /*0940*/  @!P0 IMAD.MOV.U32 R23, RZ, RZ, 0x1 ;  /* 0x00000001ff178424 */ /* 0x000fe200078e00ff */
[----:B------:R-:W-:-:S13]  /*0950*/  @!P0 R2UR UR5, R19 ;  /* 0x00000000130582ca */ /* 0x000fda00000e0000 */
[----:B0-----:R1:W-:Y:S02]  /*0960*/  @!P0 STG.E desc[UR4][R20.64+0x4], R23 ;  /* 0x0000041714008986 */ /* 0x0013e4000c101904 */
.L_x_45:
[----:B------:R-:W-:Y:S05]  /*0970*/  BSYNC.RECONVERGENT B1 ;  /* 0x0000000000017941 */ /* 0x000fea0003800200 */
.L_x_44:
        /* <DEDUP_REMOVED lines=11> */
[----:B01----:R-:W-:Y:S01]  /*0a30*/  VIADD R23, R17, 0x2 ;  /* 0x0000000211177836 */ /* 0x003fe20000000000 */
        /* <DEDUP_REMOVED lines=18> */
.L_x_52:
        /* <DEDUP_REMOVED lines=8> */
.L_x_53:
[----:B-12---:R-:W1:Y:S01]  /*0be0*/  LDC.64 R22, c[0x0][0x398] ;  /* 0x0000e600ff167b82 */ /* 0x006e620000000a00 */
[C---:B------:R-:W-:Y:S02]  /*0bf0*/  R2UR UR4, R18.reuse ;  /* 0x00000000120472ca */ /* 0x040fe400000e0000 */
[C---:B------:R-:W-:Y:S02]  /*0c00*/  R2UR UR5, R19.reuse ;  /* 0x00000000130572ca */ /* 0x040fe400000e0000 */
[----:B------:R-:W-:Y:S02]  /*0c10*/  R2UR UR6, R18 ;  /* 0x00000000120672ca */ /* 0x000fe400000e0000 */
[----:B------:R-:W-:-:S09]  /*0c20*/  R2UR UR7, R19 ;  /* 0x00000000130772ca */ /* 0x000fd200000e0000 */
[----:B-1----:R2:W-:Y:S04]  /*0c30*/  STG.E desc[UR4][R22.64], R21 ;  /* 0x0000001516007986 */ /* 0x0025e8000c101904 */
[----:B------:R2:W5:Y:S02]  /*0c40*/  LDG.E R16, desc[UR6][R4.64+0x8] ;  /* 0x0000080604107981 */ /* 0x000564000c1e1900 */
.L_x_51:
[----:B-----5:R-:W-:-:S13]  /*0c50*/  ISETP.NE.AND P0, PT, R16, -0x1, PT ;  /* 0xffffffff1000780c */ /* 0x020fda0003f05270 */
[----:B012---:R-:W0:Y:S01]  /*0c60*/  @!P0 LDC.64 R20, c[0x0][0x398] ;  /* 0x0000e600ff148b82 */ /* 0x007e220000000a00 */
[----:B------:R-:W-:Y:S01]  /*0c70*/  @!P0 R2UR UR4, R18 ;  /* 0x00000000120482ca */ /* 0x000fe200000e0000 */
[----:B------:R-:W-:Y:S01]  /*0c80*/  @!P0 IMAD.MOV.U32 R23, RZ, RZ, 0x1 ;  /* 0x00000001ff178424 */ /* 0x000fe200078e00ff */
[----:B------:R-:W-:-:S13]  /*0c90*/  @!P0 R2UR UR5, R19 ;  /* 0x00000000130582ca */ /* 0x000fda00000e0000 */
[----:B0-----:R2:W-:Y:S02]  /*0ca0*/  @!P0 STG.E desc[UR4][R20.64+0x4], R23 ;  /* 0x0000041714008986 */ /* 0x0015e4000c101904 */
.L_x_50:
[----:B------:R-:W-:Y:S05]  /*0cb0*/  BSYNC.RECONVERGENT B1 ;  /* 0x0000000000017941 */ /* 0x000fea0003800200 */
.L_x_49:
[----:B------:R-:W-:Y:S02]  /*0cc0*/  R2UR UR4, R18 ;  /* 0x00000000120472ca */ /* 0x000fe400000e0000 */
[----:B------:R-:W-:-:S13]  /*0cd0*/  R2UR UR5, R19 ;  /* 0x00000000130572ca */ /* 0x000fda00000e0000 */
[----:B------:R-:W3:Y:S01]  /*0ce0*/  LDG.E.U8 R8, desc[UR4][R8.64+0x3] ;  /* 0x0000030408087981 */ /* 0x000ee2000c1e1100 */
[----:B------:R-:W-:Y:S01]  /*0cf0*/  BSSY.RECONVERGENT B1, `(.L_x_54) ;  /* 0x0000030000017945 */ /* 0x000fe20003800200 */
[----:B---3--:R-:W-:-:S13]  /*0d00*/  ISETP.NE.AND P0, PT, R8, 0x1, PT ;  /* 0x000000010800780c */ /* 0x008fda0003f05270 */
[----:B------:R-:W-:Y:S05]  /*0d10*/  @P0 BRA `(.L_x_55) ;  /* 0x0000000000b40947 */ /* 0x000fea0003800000 */
[----:B------:R-:W-:Y:S02]  /*0d20*/  R2UR UR4, R18 ;  /* 0x00000000120472ca */ /* 0x000fe400000e0000 */
[----:B------:R-:W-:-:S13]  /*0d30*/  R2UR UR5, R19 ;  /* 0x00000000130572ca */ /* 0x000fda00000e0000 */
[----:B------:R-:W3:Y:S02]  /*0d40*/  LDG.E R8, desc[UR4][R4.64+0xc] ;  /* 0x00000c0404087981 */ /* 0x000ee4000c1e1900 */
[----:B---3--:R-:W-:-:S13]  /*0d50*/  ISETP.NE.AND P0, PT, R8, RZ, PT ;  /* 0x000000ff0800720c */ /* 0x008fda0003f05270 */
[----:B------:R-:W-:Y:S05]  /*0d60*/  @P0 BRA `(.L_x_56) ;  /* 0x0000000000880947 */ /* 0x000fea0003800000 */
[----:B------:R-:W-:Y:S01]  /*0d70*/  VIADD R9, R17, 0x3 ;  /* 0x0000000311097836 */ /* 0x000fe20000000000 */
[----:B------:R-:W-:Y:S01]  /*0d80*/  R2UR UR4, R18 ;  /* 0x00000000120472ca */ /* 0x000fe200000e0000 */
[----:B012---:R-:W-:Y:S01]  /*0d90*/  IMAD.MOV.U32 R21, RZ, RZ, 0x1 ;  /* 0x00000001ff157424 */ /* 0x007fe200078e00ff */
        /* <DEDUP_REMOVED lines=16> */
.L_x_57:
        /* <DEDUP_REMOVED lines=8> */
.L_x_58:
[----:B--2---:R-:W2:Y:S01]  /*0f20*/  LDC.64 R6, c[0x0][0x398] ;  /* 0x0000e600ff067b82 */ /* 0x004ea20000000a00 */
[C---:B------:R-:W-:Y:S02]  /*0f30*/  R2UR UR4, R18.reuse ;  /* 0x00000000120472ca */ /* 0x040fe400000e0000 */
[C---:B------:R-:W-:Y:S02]  /*0f40*/  R2UR UR5, R19.reuse ;  /* 0x00000000130572ca */ /* 0x040fe400000e0000 */
[----:B------:R-:W-:Y:S02]  /*0f50*/  R2UR UR6, R18 ;  /* 0x00000000120672ca */ /* 0x000fe400000e0000 */
[----:B------:R-:W-:-:S09]  /*0f60*/  R2UR UR7, R19 ;  /* 0x00000000130772ca */ /* 0x000fd200000e0000 */
[----:B--2---:R3:W-:Y:S04]  /*0f70*/  STG.E desc[UR4][R6.64], R21 ;  /* 0x0000001506007986 */ /* 0x0047e8000c101904 */
[----:B-1----:R3:W5:Y:S02]  /*0f80*/  LDG.E R8, desc[UR6][R4.64+0xc] ;  /* 0x00000c0604087981 */ /* 0x002764000c1e1900 */
.L_x_56:
[----:B-----5:R-:W-:-:S13]  /*0f90*/  ISETP.NE.AND P0, PT, R8, -0x1, PT ;  /* 0xffffffff0800780c */ /* 0x020fda0003f05270 */
[----:B0--3--:R-:W0:Y:S01]  /*0fa0*/  @!P0 LDC.64 R4, c[0x0][0x398] ;  /* 0x0000e600ff048b82 */ /* 0x009e220000000a00 */
[----:B------:R-:W-:Y:S01]  /*0fb0*/  @!P0 R2UR UR4, R18 ;  /* 0x00000000120482ca */ /* 0x000fe200000e0000 */
[----:B------:R-:W-:Y:S01]  /*0fc0*/  @!P0 IMAD.MOV.U32 R7, RZ, RZ, 0x1 ;  /* 0x00000001ff078424 */ /* 0x000fe200078e00ff */
[----:B------:R-:W-:-:S13]  /*0fd0*/  @!P0 R2UR UR5, R19 ;  /* 0x00000000130582ca */ /* 0x000fda00000e0000 */
[----:B0-----:R3:W-:Y:S02]  /*0fe0*/  @!P0 STG.E desc[UR4][R4.64+0x4], R7 ;  /* 0x0000040704008986 */ /* 0x0017e4000c101904 */
.L_x_55:
[----:B------:R-:W-:Y:S05]  /*0ff0*/  BSYNC.RECONVERGENT B1 ;  /* 0x0000000000017941 */ /* 0x000fea0003800200 */
.L_x_54:
[----:B------:R-:W-:-:S05]  /*1000*/  VIADD R17, R17, 0x4 ;  /* 0x0000000411117836 */ /* 0x000fca0000000000 */
[----:B------:R-:W-:-:S13]  /*1010*/  ISETP.NE.AND P0, PT, R17, R15, PT ;  /* 0x0000000f1100720c */ /* 0x000fda0003f05270 */
[----:B------:R-:W-:Y:S05]  /*1020*/  @P0 BRA `(.L_x_59) ;  /* 0xfffffff000880947 */ /* 0x000fea000383ffff */
.L_x_38:
[----:B------:R-:W-:-:S13]  /*1030*/  ISETP.NE.AND P0, PT, R14, RZ, PT ;  /* 0x000000ff0e00720c */ /* 0x000fda0003f05270 */
[----:B------:R-:W-:Y:S05]  /*1040*/  @!P0 BRA `(.L_x_37) ;  /* 0x0000000400288947 */ /* 0x000fea0003800000 */
[----:B---3--:R-:W-:Y:S01]  /*1050*/  IMAD.SHL.U32 R7, R12, 0x2, RZ ;  /* 0x000000020c077824 */ /* 0x008fe200078e00ff */
[----:B------:R-:W-:Y:S01]  /*1060*/  SHF.R.U32.HI R6, RZ, 0x1f, R12 ;  /* 0x0000001fff067819 */ /* 0x000fe2000001160c */
[----:B------:R-:W-:-:S03]  /*1070*/  IMAD.WIDE.U32 R4, R15, 0x4, R10 ;  /* 0x000000040f047825 */ /* 0x000fc600078e000a */
[----:B------:R-:W-:Y:S01]  /*1080*/  LOP3.LUT R7, R7, 0xfffffffc, RZ, 0xc0, !PT ;  /* 0xfffffffc07077812 */ /* 0x000fe200078ec0ff */
[----:B------:R-:W-:Y:S01]  /*1090*/  IMAD.MOV R14, RZ, RZ, -R14 ;  /* 0x000000ffff0e7224 */ /* 0x000fe200078e0a0e */
[----:B------:R-:W-:Y:S01]  /*10a0*/  LOP3.LUT R6, R6, 0x1, RZ, 0xc0, !PT ;  /* 0x0000000106067812 */ /* 0x000fe200078ec0ff */
[----:B------:R-:W-:-:S07]  /*10b0*/  IMAD R12, R13, R12, R15 ;  /* 0x0000000c0d0c7224 */ /* 0x000fce00078e020f */
.L_x_67:
[----:B------:R-:W3:Y:S01]  /*10c0*/  LDCU.64 UR4, c[0x0][0x380] ;  /* 0x00007000ff0477ac */ /* 0x000ee20008000a00 */
[----:B------:R-:W-:Y:S02]  /*10d0*/  R2UR UR6, R18 ;  /* 0x00000000120672ca */ /* 0x000fe400000e0000 */
[----:B------:R-:W-:Y:S02]  /*10e0*/  R2UR UR7, R19 ;  /* 0x00000000130772ca */ /* 0x000fe400000e0000 */
[----:B---34-:R-:W-:-:S04]  /*10f0*/  IADD3 R8, P0, PT, R12, UR4, RZ ;  /* 0x000000040c087c10 */ /* 0x018fc8000ff1e0ff */
[----:B------:R-:W-:-:S07]  /*1100*/  LEA.HI.X.SX32 R9, R12, UR5, 0x1, P0 ;  /* 0x000000050c097c11 */ /* 0x000fce00080f0eff */
[----:B------:R-:W3:Y:S01]  /*1110*/  LDG.E.U8 R8, desc[UR6][R8.64] ;  /* 0x0000000608087981 */ /* 0x000ee2000c1e1100 */
[----:B------:R-:W-:Y:S01]  /*1120*/  VIADD R14, R14, 0x1 ;  /* 0x000000010e0e7836 */ /* 0x000fe20000000000 */
[----:B------:R-:W-:Y:S04]  /*1130*/  BSSY.RECONVERGENT B1, `(.L_x_60) ;  /* 0x0000036000017945 */ /* 0x000fe80003800200 */
[----:B------:R-:W-:Y:S02]  /*1140*/  ISETP.NE.AND P0, PT, R14, RZ, PT ;  /* 0x000000ff0e00720c */ /* 0x000fe40003f05270 */
[----:B---3--:R-:W-:-:S13]  /*1150*/  ISETP.NE.AND P1, PT, R8, 0x1, PT ;  /* 0x000000010800780c */ /* 0x008fda0003f25270 */
[----:B------:R-:W-:Y:S05]  /*1160*/  @P1 BRA `(.L_x_61) ;  /* 0x0000000000c81947 */ /* 0x000fea0003800000 */
[----:B------:R-:W-:Y:S02]  /*1170*/  R2UR UR4, R18 ;  /* 0x00000000120472ca */ /* 0x000fe400000e0000 */
[----:B------:R-:W-:-:S13]  /*1180*/  R2UR UR5, R19 ;  /* 0x00000000130572ca */ /* 0x000fda00000e0000 */
[----:B------:R-:W3:Y:S01]  /*1190*/  LDG.E R10, desc[UR4][R4.64] ;  /* 0x00000004040a7981 */ /* 0x000ee2000c1e1900 */
[----:B------:R-:W-:Y:S01]  /*11a0*/  BSSY.RECONVERGENT B2, `(.L_x_62) ;  /* 0x0000028000027945 */ /* 0x000fe20003800200 */
[----:B---3--:R-:W-:-:S13]  /*11b0*/  ISETP.NE.AND P1, PT, R10, RZ, PT ;  /* 0x000000ff0a00720c */ /* 0x008fda0003f25270 */
[----:B------:R-:W-:Y:S05]  /*11c0*/  @P1 BRA `(.L_x_63) ;  /* 0x0000000000941947 */ /* 0x000fea0003800000 */
[----:B------:R-:W-:Y:S01]  /*11d0*/  R2UR UR4, R18 ;  /* 0x00000000120472ca */ /* 0x000fe200000e0000 */
[----:B------:R-:W-:Y:S01]  /*11e0*/  IMAD.MOV.U32 R17, RZ, RZ, 0x1 ;  /* 0x00000001ff117424 */ /* 0x000fe200078e00ff */
[----:B------:R-:W-:Y:S01]  /*11f0*/  R2UR UR5, R19 ;  /* 0x00000000130572ca */ /* 0x000fe200000e0000 */
[----:B------:R-:W-:Y:S01]  /*1200*/  BSSY.RECONVERGENT B3, `(.L_x_64) ;  /* 0x000001a000037945 */ /* 0x000fe20003800200 */
[----:B------:R-:W-:-:S11]  /*1210*/  ISETP.GE.U32.AND P1, PT, R15, R0, PT ;  /* 0x000000000f00720c */ /* 0x000fd60003f26070 */
[----:B------:R3:W-:Y:S02]  /*1220*/  STG.E desc[UR4][R4.64], R17 ;  /* 0x0000001104007986 */ /* 0x0007e4000c101904 */
[----:B------:R-:W-:Y:S05]  /*1230*/  @!P1 BRA `(.L_x_65) ;  /* 0x0000000000309947 */ /* 0x000fea0003800000 */
[----:B------:R-:W-:Y:S02]  /*1240*/  R2UR UR4, R18 ;  /* 0x00000000120472ca */ /* 0x000fe400000e0000 */
[----:B------:R-:W-:Y:S02]  /*1250*/  R2UR UR5, R19 ;  /* 0x00000000130572ca */ /* 0x000fe400000e0000 */
[----:B------:R-:W-:-:S05]  /*1260*/  IADD3 R8, P1, PT, R4, -R7, RZ ;  /* 0x8000000704087210 */ /* 0x000fca0007f3e0ff */
[----:B------:R-:W-:-:S06]  /*1270*/  IMAD.X R9, R5, 0x1, ~R6, P1 ;  /* 0x0000000105097824 */ /* 0x000fcc00008e0e06 */
[----:B------:R-:W4:Y:S02]  /*1280*/  LDG.E R8, desc[UR4][R8.64] ;  /* 0x0000000408087981 */ /* 0x000f24000c1e1900 */
[----:B----4-:R-:W-:-:S13]  /*1290*/  ISETP.NE.AND P1, PT, R8, 0x1, PT ;  /* 0x000000010800780c */ /* 0x010fda0003f25270 */
[----:B------:R-:W-:Y:S05]  /*12a0*/  @P1 BRA `(.L_x_66) ;  /* 0x00000000003c1947 */ /* 0x000fea0003800000 */
[----:B------:R-:W4:Y:S01]  /*12b0*/  LDC.64 R8, c[0x0][0x398] ;  /* 0x0000e600ff087b82 */ /* 0x000f220000000a00 */
[----:B------:R-:W-:Y:S02]  /*12c0*/  R2UR UR4, R18 ;  /* 0x00000000120472ca */ /* 0x000fe400000e0000 */
[----:B------:R-:W-:-:S13]  /*12d0*/  R2UR UR5, R19 ;  /* 0x00000000130572ca */ /* 0x000fda00000e0000 */
[----:B----4-:R4:W-:Y:S01]  /*12e0*/  STG.E desc[UR4][R8.64+0x4], R17 ;  /* 0x0000041108007986 */ /* 0x0109e2000c101904 */
[----:B------:R-:W-:Y:S05]  /*12f0*/  BRA `(.L_x_66) ;  /* 0x0000000000287947 */ /* 0x000fea0003800000 */
.L_x_65:
[----:B------:R-:W-:Y:S02]  /*1300*/  R2UR UR4, R18 ;  /* 0x00000000120472ca */ /* 0x000fe400000e0000 */
[----:B------:R-:W-:Y:S02]  /*1310*/  R2UR UR5, R19 ;  /* 0x00000000130572ca */ /* 0x000fe400000e0000 */
[----:B------:R-:W-:-:S05]  /*1320*/  IADD3 R8, P1, PT, R4, R7, RZ ;  /* 0x0000000704087210 */ /* 0x000fca0007f3e0ff */
[----:B------:R-:W-:-:S06]  /*1330*/  IMAD.X R9, R5, 0x1, R6, P1 ;  /* 0x0000000105097824 */ /* 0x000fcc00008e0606 */
[----:B------:R-:W4:Y:S02]  /*1340*/  LDG.E R8, desc[UR4][R8.64] ;  /* 0x0000000408087981 */ /* 0x000f24000c1e1900 */
[----:B----4-:R-:W-:-:S13]  /*1350*/  ISETP.NE.AND P1, PT, R8, 0x1, PT ;  /* 0x000000010800780c */ /* 0x010fda0003f25270 */
[----:B------:R-:W4:Y:S01]  /*1360*/  @!P1 LDC.64 R10, c[0x0][0x398] ;  /* 0x0000e600ff0a9b82 */ /* 0x000f220000000a00 */
[----:B------:R-:W-:Y:S02]  /*1370*/  @!P1 R2UR UR4, R18 ;  /* 0x00000000120492ca */ /* 0x000fe400000e0000 */
[----:B------:R-:W-:-:S13]  /*1380*/  @!P1 R2UR UR5, R19 ;  /* 0x00000000130592ca */ /* 0x000fda00000e0000 */
[----:B----4-:R4:W-:Y:S02]  /*1390*/  @!P1 STG.E desc[UR4][R10.64+0x4], R17 ;  /* 0x000004110a009986 */ /* 0x0109e4000c101904 */
.L_x_66:
[----:B------:R-:W-:Y:S05]  /*13a0*/  BSYNC.RECONVERGENT B3 ;  /* 0x0000000000037941 */ /* 0x000fea0003800200 */
.L_x_64:
[----:B----4-:R-:W4:Y:S01]  /*13b0*/  LDC.64 R8, c[0x0][0x398] ;  /* 0x0000e600ff087b82 */ /* 0x010f220000000a00 */
[C---:B------:R-:W-:Y:S02]  /*13c0*/  R2UR UR4, R18.reuse ;  /* 0x00000000120472ca */ /* 0x040fe400000e0000 */
[C---:B------:R-:W-:Y:S02]  /*13d0*/  R2UR UR5, R19.reuse ;  /* 0x00000000130572ca */ /* 0x040fe400000e0000 */
[----:B------:R-:W-:Y:S02]  /*13e0*/  R2UR UR6, R18 ;  /* 0x00000000120672ca */ /* 0x000fe400000e0000 */
[----:B------:R-:W-:-:S09]  /*13f0*/  R2UR UR7, R19 ;  /* 0x00000000130772ca */ /* 0x000fd200000e0000 */
[----:B----4-:R4:W-:Y:S04]  /*1400*/  STG.E desc[UR4][R8.64], R17 ;  /* 0x0000001108007986 */ /* 0x0109e8000c101904 */
[----:B------:R4:W5:Y:S02]  /*1410*/  LDG.E R10, desc[UR6][R4.64] ;  /* 0x00000006040a7981 */ /* 0x000964000c1e1900 */
.L_x_63:
[----:B------:R-:W-:Y:S05]  /*1420*/  BSYNC.RECONVERGENT B2 ;  /* 0x0000000000027941 */ /* 0x000fea0003800200 */
.L_x_62:
[----:B-----5:R-:W-:-:S13]  /*1430*/  ISETP.NE.AND P1, PT, R10, -0x1, PT ;  /* 0xffffffff0a00780c */ /* 0x020fda0003f25270 */
[----:B----4-:R-:W4:Y:S01]  /*1440*/  @!P1 LDC.64 R8, c[0x0][0x398] ;  /* 0x0000e600ff089b82 */ /* 0x010f220000000a00 */
[----:B------:R-:W-:Y:S01]  /*1450*/  @!P1 R2UR UR4, R18 ;  /* 0x00000000120492ca */ /* 0x000fe200000e0000 */
[----:B------:R-:W-:Y:S01]  /*1460*/  @!P1 IMAD.MOV.U32 R11, RZ, RZ, 0x1 ;  /* 0x00000001ff0b9424 */ /* 0x000fe200078e00ff */
[----:B------:R-:W-:-:S13]  /*1470*/  @!P1 R2UR UR5, R19 ;  /* 0x00000000130592ca */ /* 0x000fda00000e0000 */
[----:B----4-:R4:W-:Y:S02]  /*1480*/  @!P1 STG.E desc[UR4][R8.64+0x4], R11 ;  /* 0x0000040b08009986 */ /* 0x0109e4000c101904 */
.L_x_61:
[----:B------:R-:W-:Y:S05]  /*1490*/  BSYNC.RECONVERGENT B1 ;  /* 0x0000000000017941 */ /* 0x000fea0003800200 */
.L_x_60:
[----:B---3--:R-:W-:Y:S01]  /*14a0*/  IADD3 R4, P1, PT, R4, 0x4, RZ ;  /* 0x0000000404047810 */ /* 0x008fe20007f3e0ff */
[----:B------:R-:W-:Y:S02]  /*14b0*/  VIADD R15, R15, 0x1 ;  /* 0x000000010f0f7836 */ /* 0x000fe40000000000 */
[----:B------:R-:W-:Y:S02]  /*14c0*/  VIADD R12, R12, 0x1 ;  /* 0x000000010c0c7836 */ /* 0x000fe40000000000 */
[----:B------:R-:W-:Y:S01]  /*14d0*/  IMAD.X R5, RZ, RZ, R5, P1 ;  /* 0x000000ffff057224 */ /* 0x000fe200008e0605 */
[----:B------:R-:W-:Y:S07]  /*14e0*/  @P0 BRA `(.L_x_67) ;  /* 0xfffffff800f40947 */ /* 0x000fee000383ffff */
.L_x_37:
[----:B------:R-:W5:Y:S01]  /*14f0*/  LDC R0, c[0x0][0x390] ;  /* 0x0000e400ff007b82 */ /* 0x000f620000000800 */
[----:B------:R-:W-:Y:S02]  /*1500*/  R2UR UR4, R18 ;  /* 0x00000000120472ca */ /* 0x000fe400000e0000 */
[----:B------:R-:W-:Y:S02]  /*1510*/  R2UR UR5, R19 ;  /* 0x00000000130572ca */ /* 0x000fe400000e0000 */
[----:B-----5:R-:W-:-:S04]  /*1520*/  LEA.HI R0, R0, R0, RZ, 0x1 ;  /* 0x0000000000007211 */ /* 0x020fc800078f08ff */
[----:B---3--:R-:W-:Y:S01]  /*1530*/  SHF.R.S32.HI R5, RZ, 0x1, R0 ;  /* 0x00000001ff057819 */ /* 0x008fe20000011400 */
[----:B------:R-:W-:-:S03]  /*1540*/  IMAD.MOV.U32 R0, RZ, RZ, 0x1 ;  /* 0x00000001ff007424 */ /* 0x000fc600078e00ff */
[----:B------:R-:W-:-:S03]  /*1550*/  ISETP.GE.AND P0, PT, R13, R5, PT ;  /* 0x000000050d00720c */ /* 0x000fc60003f06270 */
[----:B------:R3:W-:Y:S10]  /*1560*/  STG.E.U8 desc[UR4][R2.64], R0 ;  /* 0x0000000002007986 */ /* 0x0007f4000c101104 */
[----:B------:R-:W-:-:S02]  /*1570*/  @!P0 R2UR UR6, R18 ;  /* 0x00000000120682ca */ /* 0x000fc400000e0000 */
[----:B------:R-:W-:Y:S02]  /*1580*/  @!P0 R2UR UR7, R19 ;  /* 0x00000000130782ca */ /* 0x000fe400000e0000 */
[----:B------:R-:W-:-:S04]  /*1590*/  @!P0 IADD3 R4, P1, PT, R5, R2, RZ ;  /* 0x0000000205048210 */ /* 0x000fc80007f3e0ff */
[----:B------:R-:W-:-:S07]  /*15a0*/  @!P0 LEA.HI.X.SX32 R5, R5, R3, 0x1, P1 ;  /* 0x0000000305058211 */ /* 0x000fce00008f0eff */
[----:B------:R3:W-:Y:S02]  /*15b0*/  @!P0 STG.E.U8 desc[UR6][R4.64], R0 ;  /* 0x0000000004008986 */ /* 0x0007e4000c101106 */
.L_x_36:
[----:B------:R-:W-:Y:S05]  /*15c0*/  BSYNC.RECONVERGENT B0 ;  /* 0x0000000000007941 */ /* 0x000fea0003800200 */
.L_x_35:
[----:B------:R-:W-:Y:S06]  /*15d0*/  BAR.SYNC.DEFER_BLOCKING 0x0 ;  /* 0x0000000000007b1d */ /* 0x000fec0000010000 */
[----:B------:R-:W-:Y:S05]  /*15e0*/  EXIT ;  /* 0x000000000000794d */ /* 0x000fea0003800000 */
.L_x_68:
        /* <DEDUP_REMOVED lines=9> */
.L_x_93:


//--------------------- .text._Z14checkDiagonalePbi --------------------------
	.section	.text._Z14checkDiagonalePbi,"ax",@progbits
	.align	128
        .global         _Z14checkDiagonalePbi
        .type           _Z14checkDiagonalePbi,@function
        .size           _Z14checkDiagonalePbi,(.L_x_94 - _Z14checkDiagonalePbi)
        .other          _Z14checkDiagonalePbi,@"STO_CUDA_ENTRY STV_DEFAULT"
_Z14checkDiagonalePbi:
.text._Z14checkDiagonalePbi:
[----:B------:R-:W0:Y:S08]  /*0000*/  LDC R1, c[0x0][0x37c] ;  /* 0x0000df00ff017b82 */ /* 0x000e300000000800 */
[----:B------:R-:W1:Y:S01]  /*0010*/  LDC R3, c[0x0][0x388] ;  /* 0x0000e200ff037b82 */ /* 0x000e620000000800 */
[----:B------:R-:W2:Y:S01]  /*0020*/  S2R R7, SR_TID.X ;  /* 0x0000000000077919 */ /* 0x000ea20000002100 */
[----:B------:R-:W3:Y:S01]  /*0030*/  LDCU UR5, c[0x0][0x2fc] ;  /* 0x00005f80ff0577ac */ /* 0x000ee20008000800 */
[----:B0-----:R-:W-:Y:S01]  /*0040*/  VIADD R1, R1, 0xfffffff8 ;  /* 0xfffffff801017836 */ /* 0x001fe20000000000 */
[----:B------:R-:W-:Y:S04]  /*0050*/  BSSY.RECONVERGENT B6, `(.L_x_69) ;  /* 0x0000046000067945 */ /* 0x000fe80003800200 */
[----:B------:R-:W2:Y:S08]  /*0060*/  S2UR UR4, SR_CTAID.X ;  /* 0x00000000000479c3 */ /* 0x000eb00000002500 */
[----:B------:R-:W2:Y:S01]  /*0070*/  LDC R2, c[0x0][0x360] ;  /* 0x0000d800ff027b82 */ /* 0x000ea20000000800 */
[----:B-1----:R-:W-:-:S05]  /*0080*/  VIADD R0, R3, 0x1 ;  /* 0x0000000103007836 */ /* 0x002fca0000000000 */
[-C--:B------:R-:W-:Y:S02]  /*0090*/  IABS R8, R0.reuse ;  /* 0x0000000000087213 */ /* 0x080fe40000000000 */
[----:B------:R-:W-:Y:S02]  /*00a0*/  IABS R10, R0 ;  /* 0x00000000000a7213 */ /* 0x000fe40000000000 */
[----:B------:R-:W0:Y:S01]  /*00b0*/  I2F.RP R6, R8 ;  /* 0x0000000800067306 */ /* 0x000e220000209400 */
[----:B------:R-:W-:Y:S02]  /*00c0*/  ISETP.NE.AND P1, PT, R0, RZ, PT ;  /* 0x000000ff0000720c */ /* 0x000fe40003f25270 */
[----:B------:R-:W-:Y:S02]  /*00d0*/  IMAD.MOV R10, RZ, RZ, -R10 ;  /* 0x000000ffff0a7224 */ /* 0x000fe400078e0a0a */
[----:B--2---:R-:W-:Y:S01]  /*00e0*/  IMAD R2, R2, UR4, R7 ;  /* 0x0000000402027c24 */ /* 0x004fe2000f8e0207 */
[----:B------:R-:W1:Y:S04]  /*00f0*/  LDCU UR4, c[0x0][0x2f8] ;  /* 0x00005f00ff0477ac */ /* 0x000e680008000800 */
[----:B------:R-:W-:Y:S01]  /*0100*/  ISETP.GE.AND P2, PT, R2, RZ, PT ;  /* 0x000000ff0200720c */ /* 0x000fe20003f46270 */
[----:B0-----:R-:W0:Y:S02]  /*0110*/  MUFU.RCP R6, R6 ;  /* 0x0000000600067308 */ /* 0x001e240000001000 */
[----:B0-----:R-:W-:Y:S01]  /*0120*/  VIADD R4, R6, 0xffffffe ;  /* 0x0ffffffe06047836 */ /* 0x001fe20000000000 */
[----:B------:R-:W-:-:S05]  /*0130*/  IABS R6, R2 ;  /* 0x0000000200067213 */ /* 0x000fca0000000000 */
[----:B------:R0:W2:Y:S02]  /*0140*/  F2I.FTZ.U32.TRUNC.NTZ R5, R4 ;  /* 0x0000000400057305 */ /* 0x0000a4000021f000 */
[----:B0-----:R-:W-:Y:S02]  /*0150*/  IMAD.MOV.U32 R4, RZ, RZ, RZ ;  /* 0x000000ffff047224 */ /* 0x001fe400078e00ff */
[----:B--2---:R-:W-:-:S04]  /*0160*/  IMAD.MOV R9, RZ, RZ, -R5 ;  /* 0x000000ffff097224 */ /* 0x004fc800078e0a05 */
[----:B------:R-:W-:-:S04]  /*0170*/  IMAD R7, R9, R8, RZ ;  /* 0x0000000809077224 */ /* 0x000fc800078e02ff */
[----:B------:R-:W-:-:S04]  /*0180*/  IMAD.HI.U32 R5, R5, R7, R4 ;  /* 0x0000000705057227 */ /* 0x000fc800078e0004 */
[----:B------:R-:W-:Y:S02]  /*0190*/  IMAD.MOV.U32 R4, RZ, RZ, R10 ;  /* 0x000000ffff047224 */ /* 0x000fe400078e000a */
[----:B------:R-:W-:-:S04]  /*01a0*/  IMAD.HI.U32 R5, R5, R6, RZ ;  /* 0x0000000605057227 */ /* 0x000fc800078e00ff */
[----:B------:R-:W-:Y:S02]  /*01b0*/  IMAD R5, R5, R4, R6 ;  /* 0x0000000405057224 */ /* 0x000fe400078e0206 */
[----:B------:R-:W-:-:S03]  /*01c0*/  IMAD R7, R3, R3, RZ ;  /* 0x0000000303077224 */ /* 0x000fc600078e02ff */
[----:B------:R-:W-:-:S13]  /*01d0*/  ISETP.GT.U32.AND P0, PT, R8, R5, PT ;  /* 0x000000050800720c */ /* 0x000fda0003f04070 */
[----:B------:R-:W-:-:S05]  /*01e0*/  @!P0 IMAD.IADD R5, R5, 0x1, -R8 ;  /* 0x0000000105058824 */ /* 0x000fca00078e0a08 */
[----:B------:R-:W-:-:S13]  /*01f0*/  ISETP.GT.U32.AND P0, PT, R8, R5, PT ;  /* 0x000000050800720c */ /* 0x000fda0003f04070 */
[----:B------:R-:W-:Y:S01]  /*0200*/  @!P0 IMAD.IADD R5, R5, 0x1, -R8 ;  /* 0x0000000105058824 */ /* 0x000fe200078e0a08 */
[----:B------:R-:W-:-:S03]  /*0210*/  ISETP.GE.AND P0, PT, R2, R7, PT ;  /* 0x000000070200720c */ /* 0x000fc60003f06270 */
[----:B------:R-:W-:Y:S01]  /*0220*/  @!P2 IMAD.MOV R5, RZ, RZ, -R5 ;  /* 0x000000ffff05a224 */ /* 0x000fe200078e0a05 */
[----:B------:R-:W-:Y:S02]  /*0230*/  @!P1 LOP3.LUT R5, RZ, R0, RZ, 0x33, !PT ;  /* 0x00000000ff059212 */ /* 0x000fe400078e33ff */
[----:B-1----:R-:W-:Y:S02]  /*0240*/  IADD3 R6, P1, PT, R1, UR4, RZ ;  /* 0x0000000401067c10 */ /* 0x002fe4000ff3e0ff */
[----:B------:R-:W-:-:S03]  /*0250*/  ISETP.NE.OR P0, PT, R5, RZ, P0 ;  /* 0x000000ff0500720c */ /* 0x000fc60000705670 */
[----:B---3--:R-:W-:-:S10]  /*0260*/  IMAD.X R7, RZ, RZ, UR5, P1 ;  /* 0x00000005ff077e24 */ /* 0x008fd400088e06ff */
[----:B------:R-:W-:Y:S05]  /*0270*/  @P0 BRA `(.L_x_70) ;  /* 0x00000000008c0947 */ /* 0x000fea0003800000 */
[----:B------:R-:W0:Y:S01]  /*0280*/  LDC.64 R10, c[0x0][0x358] ;  /* 0x0000d600ff0a7b82 */ /* 0x000e220000000a00 */
[----:B------:R-:W1:Y:S02]  /*0290*/  LDCU.64 UR4, c[0x0][0x380] ;  /* 0x00007000ff0477ac */ /* 0x000e640008000a00 */
[----:B-1----:R-:W-:-:S04]  /*02a0*/  IADD3 R4, P0, PT, R2, UR4, RZ ;  /* 0x0000000402047c10 */ /* 0x002fc8000ff1e0ff */
[----:B------:R-:W-:Y:S02]  /*02b0*/  LEA.HI.X.SX32 R5, R2, UR5, 0x1, P0 ;  /* 0x0000000502057c11 */ /* 0x000fe400080f0eff */
[----:B0-----:R-:W-:Y:S02]  /*02c0*/  R2UR UR6, R10 ;  /* 0x000000000a0672ca */ /* 0x001fe400000e0000 */
[----:B------:R-:W-:-:S13]  /*02d0*/  R2UR UR7, R11 ;  /* 0x000000000b0772ca */ /* 0x000fda00000e0000 */
[----:B------:R-:W2:Y:S01]  /*02e0*/  LDG.E.U8 R8, desc[UR6][R4.64] ;  /* 0x0000000604087981 */ /* 0x000ea2000c1e1100 */
[----:B------:R-:W-:-:S04]  /*02f0*/  LEA.HI R3, R3, R3, RZ, 0x1 ;  /* 0x0000000303037211 */ /* 0x000fc800078f08ff */
[----:B------:R-:W-:-:S05]  /*0300*/  SHF.R.S32.HI R3, RZ, 0x1, R3 ;  /* 0x00000001ff037819 */ /* 0x000fca0000011403 */
[----:B------:R-:W-:Y:S01]  /*0310*/  IMAD R3, R0, R3, RZ ;  /* 0x0000000300037224 */ /* 0x000fe200078e02ff */
[----:B--2---:R-:W-:-:S13]  /*0320*/  ISETP.NE.AND P0, PT, R8, 0x1, PT ;  /* 0x000000010800780c */ /* 0x004fda0003f05270 */
[----:B------:R-:W-:Y:S05]  /*0330*/  @P0 BRA `(.L_x_70) ;  /* 0x00000000005c0947 */ /* 0x000fea0003800000 */
[----:B------:R-:W-:Y:S02]  /*0340*/  R2UR UR4, R10 ;  /* 0x000000000a0472ca */ /* 0x000fe400000e0000 */
[----:B------:R-:W-:Y:S02]  /*0350*/  R2UR UR5, R11 ;  /* 0x000000000b0572ca */ /* 0x000fe400000e0000 */
[----:B------:R-:W-:-:S04]  /*0360*/  IADD3 R4, P0, PT, R3, R4, RZ ;  /* 0x0000000403047210 */ /* 0x000fc80007f1e0ff */
[----:B------:R-:W-:-:S07]  /*0370*/  LEA.HI.X.SX32 R5, R3, R5, 0x1, P0 ;  /* 0x0000000503057211 */ /* 0x000fce00000f0eff */
[----:B------:R-:W2:Y:S02]  /*0380*/  LDG.E.U8 R4, desc[UR4][R4.64] ;  /* 0x0000000404047981 */ /* 0x000ea4000c1e1100 */
[----:B--2---:R-:W-:-:S13]  /*0390*/  ISETP.NE.AND P0, PT, R4, 0x1, PT ;  /* 0x000000010400780c */ /* 0x004fda0003f05270 */
[----:B------:R-:W-:Y:S05]  /*03a0*/  @P0 BRA `(.L_x_70) ;  /* 0x0000000000400947 */ /* 0x000fea0003800000 */
[----:B------:R-:W-:Y:S01]  /*03b0*/  IMAD.IADD R3, R2, 0x1, R3 ;  /* 0x0000000102037824 */ /* 0x000fe200078e0203 */
[----:B------:R-:W-:Y:S01]  /*03c0*/  MOV R16, 0x18 ;  /* 0x0000001800107802 */ /* 0x000fe20000000f00 */
[----:B------:R-:W0:Y:S03]  /*03d0*/  LDCU.64 UR4, c[0x4][URZ] ;  /* 0x01000000ff0477ac */ /* 0x000e260008000a00 */
[----:B------:R1:W-:Y:S01]  /*03e0*/  STL.64 [R1], R2 ;  /* 0x0000000201007387 */ /* 0x0003e20000100a00 */
[----:B------:R1:W2:Y:S01]  /*03f0*/  LDC.64 R8, c[0x4][R16] ;  /* 0x0100000010087b82 */ /* 0x0002a20000000a00 */
[----:B0-----:R-:W-:Y:S02]  /*0400*/  IMAD.U32 R4, RZ, RZ, UR4 ;  /* 0x00000004ff047e24 */ /* 0x001fe4000f8e00ff */
[----:B-1----:R-:W-:-:S07]  /*0410*/  IMAD.U32 R5, RZ, RZ, UR5 ;  /* 0x00000005ff057e24 */ /* 0x002fce000f8e00ff */
[----:B------:R-:W-:-:S07]  /*0420*/  LEPC R20, `(.L_x_71) ;  /* 0x000000001014794e */ /* 0x000fce0000000000 */
[----:B--2---:R-:W-:Y:S05]  /*0430*/  CALL.ABS.NOINC R8 ;  /* 0x0000000008007343 */ /* 0x004fea0003c00000 */
.L_x_71:
[----:B------:R-:W0:Y:S01]  /*0440*/  LDC.64 R16, c[0x4][R16] ;  /* 0x0100000010107b82 */ /* 0x000e220000000a00 */
[----:B------:R-:W1:Y:S01]  /*0450*/  LDCU.64 UR4, c[0x4][0x8] ;  /* 0x01000100ff0477ac */ /* 0x000e620008000a00 */
[----:B------:R-:W-:Y:S01]  /*0460*/  CS2R R6, SRZ ;  /* 0x0000000000067805 */ /* 0x000fe2000001ff00 */
[----:B-1----:R-:W-:Y:S02]  /*0470*/  IMAD.U32 R4, RZ, RZ, UR4 ;  /* 0x00000004ff047e24 */ /* 0x002fe4000f8e00ff */
[----:B------:R-:W-:-:S07]  /*0480*/  IMAD.U32 R5, RZ, RZ, UR5 ;  /* 0x00000005ff057e24 */ /* 0x000fce000f8e00ff */
[----:B------:R-:W-:-:S07]  /*0490*/  LEPC R20, `(.L_x_70) ;  /* 0x000000001014794e */ /* 0x000fce0000000000 */
[----:B0-----:R-:W-:Y:S05]  /*04a0*/  CALL.ABS.NOINC R16 ;  /* 0x0000000010007343 */ /* 0x001fea0003c00000 */
.L_x_70:
[----:B------:R-:W-:Y:S05]  /*04b0*/  BSYNC.RECONVERGENT B6 ;  /* 0x0000000000067941 */ /* 0x000fea0003800200 */
.L_x_69:
[----:B------:R-:W-:-:S13]  /*04c0*/  ISETP.NE.AND P0, PT, R2, RZ, PT ;  /* 0x000000ff0200720c */ /* 0x000fda0003f05270 */
[----:B------:R-:W-:Y:S05]  /*04d0*/  @P0 BRA `(.L_x_72) ;  /* 0x0000000000200947 */ /* 0x000fea0003800000 */
[----:B------:R-:W-:Y:S01]  /*04e0*/  MOV R0, 0x18 ;  /* 0x0000001800007802 */ /* 0x000fe20000000f00 */
[----:B------:R-:W0:Y:S01]  /*04f0*/  LDCU.64 UR4, c[0x4][0x10] ;  /* 0x01000200ff0477ac */ /* 0x000e220008000a00 */
[----:B------:R-:W-:Y:S02]  /*0500*/  CS2R R6, SRZ ;  /* 0x0000000000067805 */ /* 0x000fe4000001ff00 */
[----:B------:R1:W2:Y:S01]  /*0510*/  LDC.64 R2, c[0x4][R0] ;  /* 0x0100000000027b82 */ /* 0x0002a20000000a00 */
[----:B0-----:R-:W-:Y:S02]  /*0520*/  IMAD.U32 R4, RZ, RZ, UR4 ;  /* 0x00000004ff047e24 */ /* 0x001fe4000f8e00ff */
[----:B-1----:R-:W-:-:S07]  /*0530*/  IMAD.U32 R5, RZ, RZ, UR5 ;  /* 0x00000005ff057e24 */ /* 0x002fce000f8e00ff */
[----:B------:R-:W-:-:S07]  /*0540*/  LEPC R20, `(.L_x_72) ;  /* 0x000000001014794e */ /* 0x000fce0000000000 */
[----:B--2---:R-:W-:Y:S05]  /*0550*/  CALL.ABS.NOINC R2 ;  /* 0x0000000002007343 */ /* 0x004fea0003c00000 */
.L_x_72:
[----:B------:R-:W-:Y:S05]  /*0560*/  WARPSYNC.ALL ;  /* 0x0000000000007948 */ /* 0x000fea0003800000 */
[----:B------:R-:W-:Y:S06]  /*0570*/  BAR.SYNC.DEFER_BLOCKING 0x0 ;  /* 0x0000000000007b1d */ /* 0x000fec0000010000 */
[----:B------:R-:W-:Y:S05]  /*0580*/  EXIT ;  /* 0x000000000000794d */ /* 0x000fea0003800000 */
.L_x_73:
        /* <DEDUP_REMOVED lines=15> */
.L_x_94:


//--------------------- .text._Z5provaPbilPi      --------------------------
	.section	.text._Z5provaPbilPi,"ax",@progbits
	.align	128
        .global         _Z5provaPbilPi
        .type           _Z5provaPbilPi,@function
        .size           _Z5provaPbilPi,(.L_x_86 - _Z5provaPbilPi)
        .other          _Z5provaPbilPi,@"STO_CUDA_ENTRY STV_DEFAULT"
_Z5provaPbilPi:
.text._Z5provaPbilPi:
[----:B------:R-:W-:Y:S01]  /*0000*/  LDC R1, c[0x0][0x37c] ;  /* 0x0000df00ff017b82 */ /* 0x000fe20000000800 */
[----:B------:R-:W0:Y:S07]  /*0010*/  LDCU UR7, c[0x0][0x394] ;  /* 0x00007280ff0777ac */ /* 0x000e2e0008000800 */
[----:B------:R-:W1:Y:S01]  /*0020*/  S2UR UR6, SR_CTAID.X ;  /* 0x00000000000679c3 */ /* 0x000e620000002500 */
[----:B------:R-:W1:Y:S01]  /*0030*/  LDCU UR4, c[0x0][0x360] ;  /* 0x00006c00ff0477ac */ /* 0x000e620008000800 */
[----:B------:R-:W2:Y:S01]  /*0040*/  LDCU UR5, c[0x0][0x370] ;  /* 0x00006e00ff0577ac */ /* 0x000ea20008000800 */
[----:B0-----:R-:W-:-:S02]  /*0050*/  UISETP.NE.U32.AND UP0, UPT, UR7, URZ, UPT ;  /* 0x000000ff0700728c */ /* 0x001fc4000bf05070 */
[----:B-1----:R-:W-:Y:S02]  /*0060*/  UIMAD UR6, UR6, UR4, URZ ;  /* 0x00000004060672a4 */ /* 0x002fe4000f8e02ff */
[----:B--2---:R-:W-:-:S05]  /*0070*/  UIMAD UR4, UR4, UR5, URZ ;  /* 0x00000005040472a4 */ /* 0x004fca000f8e02ff */
[----:B------:R-:W-:Y:S07]  /*0080*/  BRA.U UP0, `(.L_x_74) ;  /* 0x0000000100547547 */ /* 0x000fee000b800000 */
[----:B------:R-:W0:Y:S01]  /*0090*/  I2F.U32.RP R0, UR4 ;  /* 0x0000000400007d06 */ /* 0x000e220008209000 */
[----:B------:R-:W1:Y:S01]  /*00a0*/  LDC R4, c[0x0][0x390] ;  /* 0x0000e400ff047b82 */ /* 0x000e620000000800 */
[----:B------:R-:W-:Y:S01]  /*00b0*/  IMAD R5, RZ, RZ, -UR4 ;  /* 0x80000004ff057e24 */ /* 0x000fe2000f8e02ff */
[----:B------:R-:W-:-:S05]  /*00c0*/  ISETP.NE.U32.AND P2, PT, RZ, UR4, PT ;  /* 0x00000004ff007c0c */ /* 0x000fca000bf45070 */
[----:B0-----:R-:W0:Y:S02]  /*00d0*/  MUFU.RCP R0, R0 ;  /* 0x0000000000007308 */ /* 0x001e240000001000 */
[----:B0-----:R-:W-:-:S06]  /*00e0*/  VIADD R2, R0, 0xffffffe ;  /* 0x0ffffffe00027836 */ /* 0x001fcc0000000000 */
[----:B------:R0:W2:Y:S02]  /*00f0*/  F2I.FTZ.U32.TRUNC.NTZ R3, R2 ;  /* 0x0000000200037305 */ /* 0x0000a4000021f000 */
[----:B0-----:R-:W-:Y:S02]  /*0100*/  IMAD.MOV.U32 R2, RZ, RZ, RZ ;  /* 0x000000ffff027224 */ /* 0x001fe400078e00ff */
[----:B--2---:R-:W-:-:S04]  /*0110*/  IMAD R5, R5, R3, RZ ;  /* 0x0000000305057224 */ /* 0x004fc800078e02ff */
[----:B------:R-:W-:-:S06]  /*0120*/  IMAD.HI.U32 R3, R3, R5, R2 ;  /* 0x0000000503037227 */ /* 0x000fcc00078e0002 */
[----:B-1----:R-:W-:-:S04]  /*0130*/  IMAD.HI.U32 R2, R3, R4, RZ ;  /* 0x0000000403027227 */ /* 0x002fc800078e00ff */
[----:B------:R-:W-:-:S04]  /*0140*/  IMAD.MOV R3, RZ, RZ, -R2 ;  /* 0x000000ffff037224 */ /* 0x000fc800078e0a02 */
[----:B------:R-:W-:Y:S02]  /*0150*/  IMAD R0, R3, UR4, R4 ;  /* 0x0000000403007c24 */ /* 0x000fe4000f8e0204 */
[----:B------:R-:W-:-:S03]  /*0160*/  IMAD.MOV.U32 R3, RZ, RZ, RZ ;  /* 0x000000ffff037224 */ /* 0x000fc600078e00ff */
[----:B------:R-:W-:-:S13]  /*0170*/  ISETP.GE.U32.AND P0, PT, R0, UR4, PT ;  /* 0x0000000400007c0c */ /* 0x000fda000bf06070 */
[----:B------:R-:W-:Y:S01]  /*0180*/  @P0 VIADD R0, R0, -UR4 ;  /* 0x8000000400000c36 */ /* 0x000fe20008000000 */
[----:B------:R-:W-:-:S04]  /*0190*/  @P0 IADD3 R2, PT, PT, R2, 0x1, RZ ;  /* 0x0000000102020810 */ /* 0x000fc80007ffe0ff */
[----:B------:R-:W-:-:S13]  /*01a0*/  ISETP.GE.U32.AND P1, PT, R0, UR4, PT ;  /* 0x0000000400007c0c */ /* 0x000fda000bf26070 */
[----:B------:R-:W-:Y:S01]  /*01b0*/  @P1 VIADD R2, R2, 0x1 ;  /* 0x0000000102021836 */ /* 0x000fe20000000000 */
[----:B------:R-:W-:Y:S01]  /*01c0*/  @!P2 LOP3.LUT R2, RZ, UR4, RZ, 0x33, !PT ;  /* 0x00000004ff02ac12 */ /* 0x000fe2000f8e33ff */
[----:B------:R-:W-:Y:S06]  /*01d0*/  BRA `(.L_x_75) ;  /* 0x0000000000107947 */ /* 0x000fec0003800000 */
.L_x_74:
[----:B------:R-:W-:-:S07]  /*01e0*/  MOV R0, 0x200 ;  /* 0x0000020000007802 */ /* 0x000fce0000000f00 */
[----:B------:R-:W-:Y:S05]  /*01f0*/  CALL.REL.NOINC `($__internal_0_$__cuda_sm20_div_s64) ;  /* 0x00000008008c7944 */ /* 0x000fea0003c00000 */
[----:B------:R-:W-:Y:S02]  /*0200*/  IMAD.MOV.U32 R2, RZ, RZ, R4 ;  /* 0x000000ffff027224 */ /* 0x000fe400078e0004 */
[----:B------:R-:W-:-:S07]  /*0210*/  IMAD.MOV.U32 R3, RZ, RZ, R5 ;  /* 0x000000ffff037224 */ /* 0x000fce00078e0005 */
.L_x_75:
[----:B------:R-:W0:Y:S02]  /*0220*/  I2F.S64 R2, R2 ;  /* 0x0000000200027312 */ /* 0x000e240000301400 */
[----:B0-----:R-:W-:-:S13]  /*0230*/  FSETP.GT.AND P0, PT, R2, -1, PT ;  /* 0xbf8000000200780b */ /* 0x001fda0003f04000 */
[----:B------:R-:W-:Y:S05]  /*0240*/  @!P0 BRA `(.L_x_76) ;  /* 0x0000000800708947 */ /* 0x000fea0003800000 */
[----:B------:R-:W0:Y:S01]  /*0250*/  LDC R7, c[0x0][0x388] ;  /* 0x0000e200ff077b82 */ /* 0x000e220000000800 */
[----:B------:R-:W1:Y:S01]  /*0260*/  S2R R6, SR_TID.X ;  /* 0x0000000000067919 */ /* 0x000e620000002100 */
[----:B------:R-:W-:Y:S01]  /*0270*/  FADD R0, R2, 1 ;  /* 0x3f80000002007421 */ /* 0x000fe20000000000 */
[----:B------:R-:W-:Y:S01]  /*0280*/  IMAD.MOV.U32 R5, RZ, RZ, RZ ;  /* 0x000000ffff057224 */ /* 0x000fe200078e00ff */
[----:B------:R-:W2:Y:S01]  /*0290*/  LDCU.64 UR8, c[0x0][0x358] ;  /* 0x00006b00ff0877ac */ /* 0x000ea20008000a00 */
[CC--:B0-----:R-:W-:Y:S01]  /*02a0*/  LEA.HI R4, R7.reuse, R7.reuse, RZ, 0x1 ;  /* 0x0000000707047211 */ /* 0x0c1fe200078f08ff */
[----:B------:R-:W-:-:S03]  /*02b0*/  IMAD R7, R7, R7, RZ ;  /* 0x0000000707077224 */ /* 0x000fc600078e02ff */
[----:B------:R-:W-:Y:S02]  /*02c0*/  SHF.R.S32.HI R4, RZ, 0x1, R4 ;  /* 0x00000001ff047819 */ /* 0x000fe40000011404 */
[----:B-1----:R-:W-:-:S03]  /*02d0*/  IADD3 R6, PT, PT, R6, UR6, RZ ;  /* 0x0000000606067c10 */ /* 0x002fc6000fffe0ff */
[----:B--2---:R-:W-:-:S07]  /*02e0*/  IMAD.MOV R9, RZ, RZ, -R4 ;  /* 0x000000ffff097224 */ /* 0x004fce00078e0a04 */
.L_x_84:
[----:B0-----:R-:W0:Y:S01]  /*02f0*/  LDCU.64 UR10, c[0x0][0x390] ;  /* 0x00007200ff0a77ac */ /* 0x001e220008000a00 */
[----:B------:R-:W-:Y:S01]  /*0300*/  IMAD R8, R5, UR4, R6 ;  /* 0x0000000405087c24 */ /* 0x000fe2000f8e0206 */
[----:B------:R-:W-:Y:S04]  /*0310*/  BSSY.RECONVERGENT B0, `(.L_x_77) ;  /* 0x000005c000007945 */ /* 0x000fe80003800200 */
[----:B------:R-:W-:Y:S02]  /*0320*/  SHF.R.S32.HI R3, RZ, 0x1f, R8 ;  /* 0x0000001fff037819 */ /* 0x000fe40000011408 */
[----:B0-----:R-:W-:-:S04]  /*0330*/  ISETP.GE.U32.AND P0, PT, R8, UR10, PT ;  /* 0x0000000a08007c0c */ /* 0x001fc8000bf06070 */
[----:B------:R-:W-:-:S13]  /*0340*/  ISETP.GE.AND.EX P0, PT, R3, UR11, PT, P0 ;  /* 0x0000000b03007c0c */ /* 0x000fda000bf06300 */
[----:B-12---:R-:W-:Y:S05]  /*0350*/  @P0 BRA `(.L_x_78) ;  /* 0x00000004005c0947 */ /* 0x006fea0003800000 */
[----:B------:R-:W0:Y:S02]  /*0360*/  LDCU.64 UR10, c[0x0][0x380] ;  /* 0x00007000ff0a77ac */ /* 0x000e240008000a00 */
[----:B0-----:R-:W-:-:S04]  /*0370*/  IADD3 R2, P0, PT, R8, UR10, RZ ;  /* 0x0000000a08027c10 */ /* 0x001fc8000ff1e0ff */
[----:B------:R-:W-:-:S05]  /*0380*/  IADD3.X R3, PT, PT, R3, UR11, RZ, P0, !PT ;  /* 0x0000000b03037c10 */ /* 0x000fca00087fe4ff */
[----:B------:R-:W2:Y:S02]  /*0390*/  LDG.E.U8 R2, desc[UR8][R2.64] ;  /* 0x0000000802027981 */ /* 0x000ea4000c1e1100 */
[----:B--2---:R-:W-:-:S13]  /*03a0*/  ISETP.NE.AND P0, PT, R2, RZ, PT ;  /* 0x000000ff0200720c */ /* 0x004fda0003f05270 */
[----:B------:R-:W-:Y:S05]  /*03b0*/  @!P0 BRA `(.L_x_78) ;  /* 0x0000000400448947 */ /* 0x000fea0003800000 */
[----:B------:R-:W0:Y:S02]  /*03c0*/  LDC R11, c[0x0][0x388] ;  /* 0x0000e200ff0b7b82 */ /* 0x000e240000000800 */
[----:B0-----:R-:W-:-:S04]  /*03d0*/  IABS R13, R11 ;  /* 0x0000000b000d7213 */ /* 0x001fc80000000000 */
[----:B------:R-:W0:Y:S08]  /*03e0*/  I2F.RP R10, R13 ;  /* 0x0000000d000a7306 */ /* 0x000e300000209400 */
[----:B0-----:R-:W0:Y:S02]  /*03f0*/  MUFU.RCP R10, R10 ;  /* 0x0000000a000a7308 */ /* 0x001e240000001000 */
[----:B0-----:R-:W-:-:S06]  /*0400*/  VIADD R2, R10, 0xffffffe ;  /* 0x0ffffffe0a027836 */ /* 0x001fcc0000000000 */
[----:B------:R0:W1:Y:S02]  /*0410*/  F2I.FTZ.U32.TRUNC.NTZ R3, R2 ;  /* 0x0000000200037305 */ /* 0x000064000021f000 */
[----:B0-----:R-:W-:Y:S02]  /*0420*/  IMAD.MOV.U32 R2, RZ, RZ, RZ ;  /* 0x000000ffff027224 */ /* 0x001fe400078e00ff */
[----:B-1----:R-:W-:-:S04]  /*0430*/  IMAD.MOV R12, RZ, RZ, -R3 ;  /* 0x000000ffff0c7224 */ /* 0x002fc800078e0a03 */
[----:B------:R-:W-:Y:S01]  /*0440*/  IMAD R15, R12, R13, RZ ;  /* 0x0000000d0c0f7224 */ /* 0x000fe200078e02ff */
[----:B------:R-:W-:-:S03]  /*0450*/  IABS R12, R8 ;  /* 0x00000008000c7213 */ /* 0x000fc60000000000 */
[----:B------:R-:W-:Y:S01]  /*0460*/  IMAD.HI.U32 R3, R3, R15, R2 ;  /* 0x0000000f03037227 */ /* 0x000fe200078e0002 */
[----:B------:R-:W-:-:S04]  /*0470*/  LOP3.LUT R2, R8, R11, RZ, 0x3c, !PT ;  /* 0x0000000b08027212 */ /* 0x000fc800078e3cff */
[----:B------:R-:W-:Y:S01]  /*0480*/  ISETP.GE.AND P2, PT, R2, RZ, PT ;  /* 0x000000ff0200720c */ /* 0x000fe20003f46270 */
[----:B------:R-:W-:-:S04]  /*0490*/  IMAD.HI.U32 R3, R3, R12, RZ ;  /* 0x0000000c03037227 */ /* 0x000fc800078e00ff */
[----:B------:R-:W-:-:S04]  /*04a0*/  IMAD.MOV R10, RZ, RZ, -R3 ;  /* 0x000000ffff0a7224 */ /* 0x000fc800078e0a03 */
[----:B------:R-:W-:-:S05]  /*04b0*/  IMAD R10, R13, R10, R12 ;  /* 0x0000000a0d0a7224 */ /* 0x000fca00078e020c */
[----:B------:R-:W-:-:S13]  /*04c0*/  ISETP.GT.U32.AND P1, PT, R13, R10, PT ;  /* 0x0000000a0d00720c */ /* 0x000fda0003f24070 */
[-C--:B------:R-:W-:Y:S01]  /*04d0*/  @!P1 IADD3 R10, PT, PT, R10, -R13.reuse, RZ ;  /* 0x8000000d0a0a9210 */ /* 0x080fe20007ffe0ff */
[----:B------:R-:W-:Y:S01]  /*04e0*/  @!P1 VIADD R3, R3, 0x1 ;  /* 0x0000000103039836 */ /* 0x000fe20000000000 */
[----:B------:R-:W-:Y:S02]  /*04f0*/  ISETP.NE.AND P1, PT, R11, RZ, PT ;  /* 0x000000ff0b00720c */ /* 0x000fe40003f25270 */
[----:B------:R-:W-:-:S13]  /*0500*/  ISETP.GE.U32.AND P0, PT, R10, R13, PT ;  /* 0x0000000d0a00720c */ /* 0x000fda0003f06070 */
[----:B------:R-:W-:-:S04]  /*0510*/  @P0 VIADD R3, R3, 0x1 ;  /* 0x0000000103030836 */ /* 0x000fc80000000000 */
[----:B------:R-:W-:-:S04]  /*0520*/  IMAD.MOV.U32 R10, RZ, RZ, R3 ;  /* 0x000000ffff0a7224 */ /* 0x000fc800078e0003 */
[----:B------:R-:W-:Y:S01]  /*0530*/  @!P2 IMAD.MOV R10, RZ, RZ, -R10 ;  /* 0x000000ffff0aa224 */ /* 0x000fe200078e0a0a */
[----:B------:R-:W-:Y:S02]  /*0540*/  @!P1 LOP3.LUT R10, RZ, R11, RZ, 0x33, !PT ;  /* 0x0000000bff0a9212 */ /* 0x000fe400078e33ff */
[----:B------:R-:W-:-:S03]  /*0550*/  ISETP.GE.AND P1, PT, R11, 0x1, PT ;  /* 0x000000010b00780c */ /* 0x000fc60003f26270 */
[----:B------:R-:W-:-:S04]  /*0560*/  IMAD.MOV R3, RZ, RZ, -R10 ;  /* 0x000000ffff037224 */ /* 0x000fc800078e0a0a */
[----:B------:R-:W-:-:S05]  /*0570*/  IMAD R3, R11, R3, R8 ;  /* 0x000000030b037224 */ /* 0x000fca00078e0208 */
[----:B------:R-:W-:-:S04]  /*0580*/  ISETP.GE.AND P0, PT, R3, R4, PT ;  /* 0x000000040300720c */ /* 0x000fc80003f06270 */
[----:B------:R-:W-:-:S04]  /*0590*/  SEL R2, R4, R9, !P0 ;  /* 0x0000000904027207 */ /* 0x000fc80004000000 */
[----:B------:R-:W-:Y:S01]  /*05a0*/  IADD3 R16, PT, PT, R3, R2, RZ ;  /* 0x0000000203107210 */ /* 0x000fe20007ffe0ff */
[----:B------:R-:W-:Y:S06]  /*05b0*/  @!P1 BRA `(.L_x_78) ;  /* 0x0000000000c49947 */ /* 0x000fec0003800000 */
[----:B------:R-:W0:Y:S01]  /*05c0*/  LDC R14, c[0x0][0x388] ;  /* 0x0000e200ff0e7b82 */ /* 0x000e220000000800 */
[----:B------:R-:W-:Y:S01]  /*05d0*/  I2FP.F32.S32 R15, R10 ;  /* 0x0000000a000f7245 */ /* 0x000fe20000201400 */
[----:B------:R-:W-:-:S04]  /*05e0*/  IMAD R16, R16, R11, RZ ;  /* 0x0000000b10107224 */ /* 0x000fc800078e02ff */
[----:B------:R-:W-:Y:S01]  /*05f0*/  IMAD.IADD R17, R16, 0x1, R11 ;  /* 0x0000000110117824 */ /* 0x000fe200078e020b */
[----:B------:R-:W1:Y:S01]  /*0600*/  F2I.TRUNC.NTZ R15, R15 ;  /* 0x0000000f000f7305 */ /* 0x000e62000020f100 */
[----:B------:R-:W2:Y:S05]  /*0610*/  LDC.64 R2, c[0x0][0x380] ;  /* 0x0000e000ff027b82 */ /* 0x000eaa0000000a00 */
.L_x_81:
[----:B--2---:R-:W-:-:S04]  /*0620*/  IADD3 R10, P0, PT, R16, R2, RZ ;  /* 0x00000002100a7210 */ /* 0x004fc80007f1e0ff */
[----:B------:R-:W-:-:S05]  /*0630*/  LEA.HI.X.SX32 R11, R16, R3, 0x1, P0 ;  /* 0x00000003100b7211 */ /* 0x000fca00000f0eff */
[----:B------:R-:W2:Y:S01]  /*0640*/  LDG.E.U8 R10, desc[UR8][R10.64] ;  /* 0x000000080a0a7981 */ /* 0x000ea2000c1e1100 */
[----:B------:R-:W-:Y:S01]  /*0650*/  BSSY.RECONVERGENT B1, `(.L_x_79) ;  /* 0x0000024000017945 */ /* 0x000fe20003800200 */
[----:B--2---:R-:W-:-:S13]  /*0660*/  ISETP.NE.AND P0, PT, R10, RZ, PT ;  /* 0x000000ff0a00720c */ /* 0x004fda0003f05270 */
[----:B------:R-:W-:Y:S05]  /*0670*/  @!P0 BRA `(.L_x_80) ;  /* 0x0000000000848947 */ /* 0x000fea0003800000 */
[----:B0-----:R-:W-:Y:S02]  /*0680*/  IABS R13, R14 ;  /* 0x0000000e000d7213 */ /* 0x001fe40000000000 */
[----:B------:R-:W-:Y:S02]  /*0690*/  IABS R20, R16 ;  /* 0x0000001000147213 */ /* 0x000fe40000000000 */
[----:B------:R-:W0:Y:S01]  /*06a0*/  I2F.RP R12, R13 ;  /* 0x0000000d000c7306 */ /* 0x000e220000209400 */
[----:B------:R-:W-:Y:S02]  /*06b0*/  ISETP.GE.AND P1, PT, R16, RZ, PT ;  /* 0x000000ff1000720c */ /* 0x000fe40003f26270 */
[----:B------:R-:W-:-:S05]  /*06c0*/  ISETP.NE.AND P2, PT, R14, RZ, PT ;  /* 0x000000ff0e00720c */ /* 0x000fca0003f45270 */
        /* <DEDUP_REMOVED lines=15> */
[----:B------:R-:W-:-:S04]  /*07c0*/  IMAD.MOV.U32 R12, RZ, RZ, R10 ;  /* 0x000000ffff0c7224 */ /* 0x000fc800078e000a */
[----:B------:R-:W-:Y:S01]  /*07d0*/  @!P1 IMAD.MOV R12, RZ, RZ, -R12 ;  /* 0x000000ffff0c9224 */ /* 0x000fe200078e0a0c */
[----:B------:R-:W-:-:S04]  /*07e0*/  @!P2 LOP3.LUT R12, RZ, R14, RZ, 0x33, !PT ;  /* 0x0000000eff0ca212 */ /* 0x000fc800078e33ff */
[----:B-1----:R-:W-:-:S13]  /*07f0*/  ISETP.NE.AND P0, PT, R12, R15, PT ;  /* 0x0000000f0c00720c */ /* 0x002fda0003f05270 */
[----:B------:R-:W-:Y:S05]  /*0800*/  @!P0 BRA `(.L_x_80) ;  /* 0x0000000000208947 */ /* 0x000fea0003800000 */
[----:B------:R-:W0:Y:S01]  /*0810*/  LDC.64 R10, c[0x0][0x398] ;  /* 0x0000e600ff0a7b82 */ /* 0x000e220000000a00 */
[----:B------:R-:W-:Y:S02]  /*0820*/  IMAD R13, R15, R14, R12 ;  /* 0x0000000e0f0d7224 */ /* 0x000fe400078e020c */
[----:B------:R-:W-:Y:S02]  /*0830*/  HFMA2 R19, -RZ, RZ, 0, 5.9604644775390625e-08 ;  /* 0x00000001ff137431 */ /* 0x000fe400000001ff */
[----:B------:R-:W-:Y:S01]  /*0840*/  IMAD.MOV.U32 R18, RZ, RZ, 0x1 ;  /* 0x00000001ff127424 */ /* 0x000fe200078e00ff */
[----:B------:R-:W-:-:S04]  /*0850*/  IADD3 R12, P0, PT, R13, R2, RZ ;  /* 0x000000020d0c7210 */ /* 0x000fc80007f1e0ff */
[----:B------:R-:W-:-:S05]  /*0860*/  LEA.HI.X.SX32 R13, R13, R3, 0x1, P0 ;  /* 0x000000030d0d7211 */ /* 0x000fca00000f0eff */
[----:B------:R2:W-:Y:S04]  /*0870*/  STG.E.U8 desc[UR8][R12.64], R18 ;  /* 0x000000120c007986 */ /* 0x0005e8000c101108 */
[----:B0-----:R2:W-:Y:S02]  /*0880*/  STG.E desc[UR8][R10.64], R19 ;  /* 0x000000130a007986 */ /* 0x0015e4000c101908 */
.L_x_80:
[----:B------:R-:W-:Y:S05]  /*0890*/  BSYNC.RECONVERGENT B1 ;  /* 0x0000000000017941 */ /* 0x000fea0003800200 */
.L_x_79:
[----:B------:R-:W-:-:S05]  /*08a0*/  VIADD R16, R16, 0x1 ;  /* 0x0000000110107836 */ /* 0x000fca0000000000 */
[----:B------:R-:W-:-:S13]  /*08b0*/  ISETP.GE.AND P0, PT, R16, R17, PT ;  /* 0x000000111000720c */ /* 0x000fda0003f06270 */
[----:B------:R-:W-:Y:S05]  /*08c0*/  @!P0 BRA `(.L_x_81) ;  /* 0xfffffffc00548947 */ /* 0x000fea000383ffff */
.L_x_78:
[----:B------:R-:W-:Y:S05]  /*08d0*/  BSYNC.RECONVERGENT B0 ;  /* 0x0000000000007941 */ /* 0x000fea0003800200 */
.L_x_77:
[----:B------:R-:W-:Y:S01]  /*08e0*/  BAR.SYNC.DEFER_BLOCKING 0x0 ;  /* 0x0000000000007b1d */ /* 0x000fe20000010000 */
[----:B------:R-:W-:-:S05]  /*08f0*/  ISETP.GE.AND P0, PT, R8, R7, PT ;  /* 0x000000070800720c */ /* 0x000fca0003f06270 */
[----:B------:R-:W-:Y:S08]  /*0900*/  BSSY.RECONVERGENT B0, `(.L_x_82) ;  /* 0x000002c000007945 */ /* 0x000ff00003800200 */
[----:B------:R-:W-:Y:S05]  /*0910*/  @P0 BRA `(.L_x_83) ;  /* 0x0000000000a80947 */ /* 0x000fea0003800000 */
[----:B------:R-:W3:Y:S01]  /*0920*/  LDC R3, c[0x0][0x388] ;  /* 0x0000e200ff037b82 */ /* 0x000ee20000000800 */
[----:B0-----:R-:W-:Y:S01]  /*0930*/  IABS R14, R8 ;  /* 0x00000008000e7213 */ /* 0x001fe20000000000 */
[----:B------:R-:W0:Y:S01]  /*0940*/  LDCU.64 UR10, c[0x0][0x380] ;  /* 0x00007000ff0a77ac */ /* 0x000e220008000a00 */
[----:B---3--:R-:W-:-:S04]  /*0950*/  IABS R2, R3 ;  /* 0x0000000300027213 */ /* 0x008fc80000000000 */
[----:B--2---:R-:W2:Y:S08]  /*0960*/  I2F.RP R12, R2 ;  /* 0x00000002000c7306 */ /* 0x004eb00000209400 */
[----:B--2---:R-:W2:Y:S02]  /*0970*/  MUFU.RCP R12, R12 ;  /* 0x0000000c000c7308 */ /* 0x004ea40000001000 */
[----:B--2---:R-:W-:-:S06]  /*0980*/  VIADD R10, R12, 0xffffffe ;  /* 0x0ffffffe0c0a7836 */ /* 0x004fcc0000000000 */
[----:B------:R2:W3:Y:S02]  /*0990*/  F2I.FTZ.U32.TRUNC.NTZ R11, R10 ;  /* 0x0000000a000b7305 */ /* 0x0004e4000021f000 */
[----:B--2---:R-:W-:Y:S02]  /*09a0*/  IMAD.MOV.U32 R10, RZ, RZ, RZ ;  /* 0x000000ffff0a7224 */ /* 0x004fe400078e00ff */
[----:B---3--:R-:W-:-:S04]  /*09b0*/  IMAD.MOV R13, RZ, RZ, -R11 ;  /* 0x000000ffff0d7224 */ /* 0x008fc800078e0a0b */
[----:B------:R-:W-:-:S04]  /*09c0*/  IMAD R13, R13, R2, RZ ;  /* 0x000000020d0d7224 */ /* 0x000fc800078e02ff */
[----:B------:R-:W-:-:S04]  /*09d0*/  IMAD.HI.U32 R13, R11, R13, R10 ;  /* 0x0000000d0b0d7227 */ /* 0x000fc800078e000a */
[----:B------:R-:W-:-:S04]  /*09e0*/  IMAD.MOV.U32 R11, RZ, RZ, R14 ;  /* 0x000000ffff0b7224 */ /* 0x000fc800078e000e */
[----:B------:R-:W-:-:S05]  /*09f0*/  IMAD.HI.U32 R13, R13, R11, RZ ;  /* 0x0000000b0d0d7227 */ /* 0x000fca00078e00ff */
[----:B------:R-:W-:-:S05]  /*0a00*/  IADD3 R12, PT, PT, -R13, RZ, RZ ;  /* 0x000000ff0d0c7210 */ /* 0x000fca0007ffe1ff */
[----:B------:R-:W-:-:S05]  /*0a10*/  IMAD R11, R2, R12, R11 ;  /* 0x0000000c020b7224 */ /* 0x000fca00078e020b */
[----:B------:R-:W-:-:S13]  /*0a20*/  ISETP.GT.U32.AND P0, PT, R2, R11, PT ;  /* 0x0000000b0200720c */ /* 0x000fda0003f04070 */
[----:B------:R-:W-:Y:S02]  /*0a30*/  @!P0 IMAD.IADD R11, R11, 0x1, -R2 ;  /* 0x000000010b0b8824 */ /* 0x000fe400078e0a02 */
[----:B------:R-:W-:Y:S01]  /*0a40*/  @!P0 VIADD R13, R13, 0x1 ;  /* 0x000000010d0d8836 */ /* 0x000fe20000000000 */
[----:B------:R-:W-:Y:S02]  /*0a50*/  ISETP.NE.AND P0, PT, R3, RZ, PT ;  /* 0x000000ff0300720c */ /* 0x000fe40003f05270 */
[----:B------:R-:W-:Y:S02]  /*0a60*/  ISETP.GE.U32.AND P1, PT, R11, R2, PT ;  /* 0x000000020b00720c */ /* 0x000fe40003f26070 */
[----:B------:R-:W-:-:S04]  /*0a70*/  LOP3.LUT R2, R8, R3, RZ, 0x3c, !PT ;  /* 0x0000000308027212 */ /* 0x000fc800078e3cff */
[----:B------:R-:W-:-:S07]  /*0a80*/  ISETP.GE.AND P2, PT, R2, RZ, PT ;  /* 0x000000ff0200720c */ /* 0x000fce0003f46270 */
[----:B------:R-:W-:-:S04]  /*0a90*/  @P1 VIADD R13, R13, 0x1 ;  /* 0x000000010d0d1836 */ /* 0x000fc80000000000 */
[----:B------:R-:W-:-:S05]  /*0aa0*/  IMAD.MOV.U32 R2, RZ, RZ, R13 ;  /* 0x000000ffff027224 */ /* 0x000fca00078e000d */
[----:B------:R-:W-:Y:S02]  /*0ab0*/  @!P2 IADD3 R2, PT, PT, -R2, RZ, RZ ;  /* 0x000000ff0202a210 */ /* 0x000fe40007ffe1ff */
[----:B------:R-:W-:-:S04]  /*0ac0*/  @!P0 LOP3.LUT R2, RZ, R3, RZ, 0x33, !PT ;  /* 0x00000003ff028212 */ /* 0x000fc800078e33ff */
[----:B------:R-:W-:Y:S01]  /*0ad0*/  I2FP.F32.S32 R12, R2 ;  /* 0x00000002000c7245 */ /* 0x000fe20000201400 */
[----:B------:R-:W-:-:S04]  /*0ae0*/  IMAD.MOV R2, RZ, RZ, -R2 ;  /* 0x000000ffff027224 */ /* 0x000fc800078e0a02 */
[----:B------:R-:W-:Y:S01]  /*0af0*/  IMAD R8, R3, R2, R8 ;  /* 0x0000000203087224 */ /* 0x000fe200078e0208 */
[----:B------:R-:W2:Y:S03]  /*0b00*/  F2I.TRUNC.NTZ R12, R12 ;  /* 0x0000000c000c7305 */ /* 0x000ea6000020f100 */
[-C--:B--2---:R-:W-:Y:S02]  /*0b10*/  IMAD R11, R12, R3.reuse, R8 ;  /* 0x000000030c0b7224 */ /* 0x084fe400078e0208 */
[----:B------:R-:W-:-:S03]  /*0b20*/  IMAD R8, R8, R3, R12 ;  /* 0x0000000308087224 */ /* 0x000fc600078e020c */
[C---:B0-----:R-:W-:Y:S02]  /*0b30*/  IADD3 R2, P0, PT, R11.reuse, UR10, RZ ;  /* 0x0000000a0b027c10 */ /* 0x041fe4000ff1e0ff */
[C---:B------:R-:W-:Y:S02]  /*0b40*/  IADD3 R10, P1, PT, R8.reuse, UR10, RZ ;  /* 0x0000000a080a7c10 */ /* 0x040fe4000ff3e0ff */
[----:B------:R-:W-:Y:S02]  /*0b50*/  LEA.HI.X.SX32 R3, R11, UR11, 0x1, P0 ;  /* 0x0000000b0b037c11 */ /* 0x000fe400080f0eff */
[----:B------:R-:W-:-:S03]  /*0b60*/  LEA.HI.X.SX32 R11, R8, UR11, 0x1, P1 ;  /* 0x0000000b080b7c11 */ /* 0x000fc600088f0eff */
[----:B------:R-:W2:Y:S04]  /*0b70*/  LDG.E.U8 R8, desc[UR8][R2.64] ;  /* 0x0000000802087981 */ /* 0x000ea8000c1e1100 */
[----:B------:R-:W2:Y:S02]  /*0b80*/  LDG.E.U8 R11, desc[UR8][R10.64] ;  /* 0x000000080a0b7981 */ /* 0x000ea4000c1e1100 */
[----:B--2---:R-:W-:-:S04]  /*0b90*/  LOP3.LUT P0, RZ, R11, 0xff, R8, 0xc8, !PT ;  /* 0x000000ff0bff7812 */ /* 0x004fc8000780c808 */
[----:B------:R-:W-:-:S05]  /*0ba0*/  SEL R13, RZ, 0x1, !P0 ;  /* 0x00000001ff0d7807 */ /* 0x000fca0004000000 */
[----:B------:R3:W-:Y:S04]  /*0bb0*/  STG.E.U8 desc[UR8][R2.64], R13 ;  /* 0x0000000d02007986 */ /* 0x0007e8000c101108 */
.L_x_83:
[----:B------:R-:W-:Y:S05]  /*0bc0*/  BSYNC.RECONVERGENT B0 ;  /* 0x0000000000007941 */ /* 0x000fea0003800200 */
.L_x_82:
[----:B------:R-:W-:-:S05]  /*0bd0*/  VIADD R5, R5, 0x1 ;  /* 0x0000000105057836 */ /* 0x000fca0000000000 */
[----:B---3--:R-:W-:-:S04]  /*0be0*/  I2FP.F32.U32 R3, R5 ;  /* 0x0000000500037245 */ /* 0x008fc80000201000 */
[----:B------:R-:W-:-:S13]  /*0bf0*/  FSETP.GT.AND P0, PT, R0, R3, PT ;  /* 0x000000030000720b */ /* 0x000fda0003f04000 */
[----:B------:R-:W-:Y:S05]  /*0c00*/  @P0 BRA `(.L_x_84) ;  /* 0xfffffff400b80947 */ /* 0x000fea000383ffff */
.L_x_76:
[----:B------:R-:W-:Y:S06]  /*0c10*/  BAR.SYNC.DEFER_BLOCKING 0x0 ;  /* 0x0000000000007b1d */ /* 0x000fec0000010000 */
[----:B------:R-:W-:Y:S05]  /*0c20*/  EXIT ;  /* 0x000000000000794d */ /* 0x000fea0003800000 */
        .weak           $__internal_0_$__cuda_sm20_div_s64
        .type           $__internal_0_$__cuda_sm20_div_s64,@function
        .size           $__internal_0_$__cuda_sm20_div_s64,(.L_x_86 - $__internal_0_$__cuda_sm20_div_s64)
$__internal_0_$__cuda_sm20_div_s64:
[----:B------:R-:W-:Y:S02]  /*0c30*/  UMOV UR5, URZ ;  /* 0x000000ff00057c82 */ /* 0x000fe40008000000 */
[----:B------:R-:W0:Y:S08]  /*0c40*/  I2F.U64.RP R6, UR4 ;  /* 0x0000000400067d12 */ /* 0x000e300008309000 */
[----:B0-----:R-:W0:Y:S02]  /*0c50*/  MUFU.RCP R6, R6 ;  /* 0x0000000600067308 */ /* 0x001e240000001000 */
[----:B0-----:R-:W-:-:S06]  /*0c60*/  VIADD R4, R6, 0x1ffffffe ;  /* 0x1ffffffe06047836 */ /* 0x001fcc0000000000 */
[----:B------:R-:W0:Y:S02]  /*0c70*/  F2I.U64.TRUNC R4, R4 ;  /* 0x0000000400047311 */ /* 0x000e24000020d800 */
[----:B0-----:R-:W-:-:S04]  /*0c80*/  IMAD.WIDE.U32 R2, R4, UR4, RZ ;  /* 0x0000000404027c25 */ /* 0x001fc8000f8e00ff */
[----:B------:R-:W-:Y:S01]  /*0c90*/  IMAD R3, R5, UR4, R3 ;  /* 0x0000000405037c24 */ /* 0x000fe2000f8e0203 */
[----:B------:R-:W-:-:S05]  /*0ca0*/  IADD3 R7, P0, PT, RZ, -R2, RZ ;  /* 0x80000002ff077210 */ /* 0x000fca0007f1e0ff */
[----:B------:R-:W-:-:S04]  /*0cb0*/  IMAD.HI.U32 R2, R4, R7, RZ ;  /* 0x0000000704027227 */ /* 0x000fc800078e00ff */
[----:B------:R-:W-:Y:S01]  /*0cc0*/  IMAD.X R9, RZ, RZ, ~R3, P0 ;  /* 0x000000ffff097224 */ /* 0x000fe200000e0e03 */
[----:B------:R-:W-:-:S03]  /*0cd0*/  MOV R3, R4 ;  /* 0x0000000400037202 */ /* 0x000fc60000000f00 */
[-C--:B------:R-:W-:Y:S02]  /*0ce0*/  IMAD R11, R5, R9.reuse, RZ ;  /* 0x00000009050b7224 */ /* 0x080fe400078e02ff */
[----:B------:R-:W-:-:S04]  /*0cf0*/  IMAD.WIDE.U32 R2, P0, R4, R9, R2 ;  /* 0x0000000904027225 */ /* 0x000fc80007800002 */
[----:B------:R-:W-:-:S04]  /*0d00*/  IMAD.HI.U32 R9, R5, R9, RZ ;  /* 0x0000000905097227 */ /* 0x000fc800078e00ff */
[----:B------:R-:W-:-:S04]  /*0d10*/  IMAD.HI.U32 R2, P1, R5, R7, R2 ;  /* 0x0000000705027227 */ /* 0x000fc80007820002 */
[----:B------:R-:W-:Y:S01]  /*0d20*/  IMAD.X R6, R9, 0x1, R5, P0 ;  /* 0x0000000109067824 */ /* 0x000fe200000e0605 */
[----:B------:R-:W-:Y:S02]  /*0d30*/  IADD3 R7, P2, PT, R11, R2, RZ ;  /* 0x000000020b077210 */ /* 0x000fe40007f5e0ff */
[----:B------:R-:W0:Y:S02]  /*0d40*/  LDC.64 R2, c[0x0][0x390] ;  /* 0x0000e400ff027b82 */ /* 0x000e240000000a00 */
[----:B------:R-:W-:Y:S01]  /*0d50*/  IADD3.X R9, PT, PT, RZ, RZ, R6, P2, P1 ;  /* 0x000000ffff097210 */ /* 0x000fe200017e2406 */
[----:B------:R-:W-:-:S03]  /*0d60*/  IMAD.WIDE.U32 R4, R7, UR4, RZ ;  /* 0x0000000407047c25 */ /* 0x000fc6000f8e00ff */
[----:B------:R-:W-:Y:S01]  /*0d70*/  IADD3 R13, P0, PT, RZ, -R4, RZ ;  /* 0x80000004ff0d7210 */ /* 0x000fe20007f1e0ff */
[----:B------:R-:W-:-:S04]  /*0d80*/  IMAD R4, R9, UR4, R5 ;  /* 0x0000000409047c24 */ /* 0x000fc8000f8e0205 */
[----:B------:R-:W-:-:S04]  /*0d90*/  IMAD.HI.U32 R6, R7, R13, RZ ;  /* 0x0000000d07067227 */ /* 0x000fc800078e00ff */
[----:B------:R-:W-:-:S04]  /*0da0*/  IMAD.X R4, RZ, RZ, ~R4, P0 ;  /* 0x000000ffff047224 */ /* 0x000fc800000e0e04 */
[----:B------:R-:W-:Y:S01]  /*0db0*/  IMAD.WIDE.U32 R6, P0, R7, R4, R6 ;  /* 0x0000000407067225 */ /* 0x000fe20007800006 */
[----:B0-----:R-:W-:-:S03]  /*0dc0*/  IADD3 R11, P4, PT, RZ, -R2, RZ ;  /* 0x80000002ff0b7210 */ /* 0x001fc60007f9e0ff */
[----:B------:R-:W-:Y:S01]  /*0dd0*/  IMAD R8, R9, R4, RZ ;  /* 0x0000000409087224 */ /* 0x000fe200078e02ff */
[----:B------:R-:W-:Y:S01]  /*0de0*/  ISETP.GE.AND P1, PT, R3, RZ, PT ;  /* 0x000000ff0300720c */ /* 0x000fe20003f26270 */
[----:B------:R-:W-:-:S03]  /*0df0*/  IMAD.HI.U32 R5, P2, R9, R13, R6 ;  /* 0x0000000d09057227 */ /* 0x000fc60007840006 */
[----:B------:R-:W-:Y:S01]  /*0e00*/  SEL R6, R11, R2, !P1 ;  /* 0x000000020b067207 */ /* 0x000fe20004800000 */
[----:B------:R-:W-:Y:S01]  /*0e10*/  IMAD.HI.U32 R4, R9, R4, RZ ;  /* 0x0000000409047227 */ /* 0x000fe200078e00ff */
[----:B------:R-:W-:-:S03]  /*0e20*/  IADD3 R5, P3, PT, R8, R5, RZ ;  /* 0x0000000508057210 */ /* 0x000fc60007f7e0ff */
[----:B------:R-:W-:Y:S02]  /*0e30*/  IMAD.X R8, RZ, RZ, ~R3, P4 ;  /* 0x000000ffff087224 */ /* 0x000fe400020e0e03 */
[----:B------:R-:W-:-:S03]  /*0e40*/  IMAD.HI.U32 R2, R5, R6, RZ ;  /* 0x0000000605027227 */ /* 0x000fc600078e00ff */
[----:B------:R-:W-:Y:S01]  /*0e50*/  SEL R8, R8, R3, !P1 ;  /* 0x0000000308087207 */ /* 0x000fe20004800000 */
[----:B------:R-:W-:Y:S02]  /*0e60*/  HFMA2 R3, -RZ, RZ, 0, 0 ;  /* 0x00000000ff037431 */ /* 0x000fe400000001ff */
[----:B------:R-:W-:-:S05]  /*0e70*/  IMAD.X R9, R4, 0x1, R9, P0 ;  /* 0x0000000104097824 */ /* 0x000fca00000e0609 */
[----:B------:R-:W-:Y:S01]  /*0e80*/  IADD3.X R9, PT, PT, RZ, RZ, R9, P3, P2 ;  /* 0x000000ffff097210 */ /* 0x000fe20001fe4409 */
[----:B------:R-:W-:-:S04]  /*0e90*/  IMAD.WIDE.U32 R2, R5, R8, R2 ;  /* 0x0000000805027225 */ /* 0x000fc800078e0002 */
[C---:B------:R-:W-:Y:S02]  /*0ea0*/  IMAD R5, R9.reuse, R8, RZ ;  /* 0x0000000809057224 */ /* 0x040fe400078e02ff */
[----:B------:R-:W-:-:S04]  /*0eb0*/  IMAD.HI.U32 R2, P0, R9, R6, R2 ;  /* 0x0000000609027227 */ /* 0x000fc80007800002 */
[----:B------:R-:W-:Y:S01]  /*0ec0*/  IMAD.HI.U32 R9, R9, R8, RZ ;  /* 0x0000000809097227 */ /* 0x000fe200078e00ff */
[----:B------:R-:W-:-:S03]  /*0ed0*/  IADD3 R4, P2, PT, R5, R2, RZ ;  /* 0x0000000205047210 */ /* 0x000fc60007f5e0ff */
[----:B------:R-:W-:-:S04]  /*0ee0*/  IMAD.X R2, RZ, RZ, R9, P0 ;  /* 0x000000ffff027224 */ /* 0x000fc800000e0609 */
[----:B------:R-:W-:Y:S02]  /*0ef0*/  IMAD.X R5, RZ, RZ, R2, P2 ;  /* 0x000000ffff057224 */ /* 0x000fe400010e0602 */
[----:B------:R-:W-:-:S04]  /*0f00*/  IMAD.WIDE.U32 R2, R4, UR4, RZ ;  /* 0x0000000404027c25 */ /* 0x000fc8000f8e00ff */
[----:B------:R-:W-:Y:S01]  /*0f10*/  IMAD R3, R5, UR4, R3 ;  /* 0x0000000405037c24 */ /* 0x000fe2000f8e0203 */
[----:B------:R-:W-:-:S04]  /*0f20*/  IADD3 R9, P0, PT, -R2, R6, RZ ;  /* 0x0000000602097210 */ /* 0x000fc80007f1e1ff */
[C---:B------:R-:W-:Y:S01]  /*0f30*/  IADD3 R6, P2, PT, R9.reuse, -UR4, RZ ;  /* 0x8000000409067c10 */ /* 0x040fe2000ff5e0ff */
[----:B------:R-:W-:Y:S01]  /*0f40*/  IMAD.X R8, R8, 0x1, ~R3, P0 ;  /* 0x0000000108087824 */ /* 0x000fe200000e0e03 */
[----:B------:R-:W-:Y:S02]  /*0f50*/  ISETP.GE.U32.AND P0, PT, R9, UR4, PT ;  /* 0x0000000409007c0c */ /* 0x000fe4000bf06070 */
[----:B------:R-:W-:Y:S02]  /*0f60*/  IADD3 R3, P3, PT, R4, 0x1, RZ ;  /* 0x0000000104037810 */ /* 0x000fe40007f7e0ff */
[C---:B------:R-:W-:Y:S02]  /*0f70*/  ISETP.GE.U32.AND.EX P0, PT, R8.reuse, RZ, PT, P0 ;  /* 0x000000ff0800720c */ /* 0x040fe40003f06100 */
[----:B------:R-:W-:Y:S01]  /*0f80*/  IADD3.X R7, PT, PT, R8, -0x1, RZ, P2, !PT ;  /* 0xffffffff08077810 */ /* 0x000fe200017fe4ff */
[----:B------:R-:W-:Y:S01]  /*0f90*/  IMAD.X R2, RZ, RZ, R5, P3 ;  /* 0x000000ffff027224 */ /* 0x000fe200018e0605 */
[----:B------:R-:W-:-:S02]  /*0fa0*/  SEL R6, R6, R9, P0 ;  /* 0x0000000906067207 */ /* 0x000fc40000000000 */
[----:B------:R-:W-:Y:S02]  /*0fb0*/  SEL R7, R7, R8, P0 ;  /* 0x0000000807077207 */ /* 0x000fe40000000000 */
[----:B------:R-:W-:Y:S02]  /*0fc0*/  SEL R3, R3, R4, P0 ;  /* 0x0000000403037207 */ /* 0x000fe40000000000 */
[----:B------:R-:W-:Y:S02]  /*0fd0*/  ISETP.GE.U32.AND P2, PT, R6, UR4, PT ;  /* 0x0000000406007c0c */ /* 0x000fe4000bf46070 */
[----:B------:R-:W-:Y:S02]  /*0fe0*/  SEL R2, R2, R5, P0 ;  /* 0x0000000502027207 */ /* 0x000fe40000000000 */
[----:B------:R-:W-:Y:S02]  /*0ff0*/  IADD3 R4, P3, PT, R3, 0x1, RZ ;  /* 0x0000000103047810 */ /* 0x000fe40007f7e0ff */
[----:B------:R-:W-:-:S02]  /*1000*/  ISETP.GE.U32.AND.EX P0, PT, R7, RZ, PT, P2 ;  /* 0x000000ff0700720c */ /* 0x000fc40003f06120 */
[-C--:B------:R-:W-:Y:S02]  /*1010*/  IADD3.X R5, PT, PT, RZ, R2.reuse, RZ, P3, !PT ;  /* 0x00000002ff057210 */ /* 0x080fe40001ffe4ff */
[----:B------:R-:W-:Y:S02]  /*1020*/  SEL R4, R4, R3, P0 ;  /* 0x0000000304047207 */ /* 0x000fe40000000000 */
[----:B------:R-:W-:Y:S02]  /*1030*/  SEL R5, R5, R2, P0 ;  /* 0x0000000205057207 */ /* 0x000fe40000000000 */
[-C--:B------:R-:W-:Y:S02]  /*1040*/  IADD3 R3, P2, PT, RZ, -R4.reuse, RZ ;  /* 0x80000004ff037210 */ /* 0x080fe40007f5e0ff */
[----:B------:R-:W-:Y:S02]  /*1050*/  ISETP.NE.U32.AND P0, PT, RZ, UR4, PT ;  /* 0x00000004ff007c0c */ /* 0x000fe4000bf05070 */
[----:B------:R-:W-:Y:S01]  /*1060*/  SEL R4, R3, R4, !P1 ;  /* 0x0000000403047207 */ /* 0x000fe20004800000 */
[----:B------:R-:W-:Y:S01]  /*1070*/  IMAD.X R2, RZ, RZ, ~R5, P2 ;  /* 0x000000ffff027224 */ /* 0x000fe200010e0e05 */
[----:B------:R-:W-:Y:S01]  /*1080*/  ISETP.NE.AND.EX P0, PT, RZ, RZ, PT, P0 ;  /* 0x000000ffff00720c */ /* 0x000fe20003f05300 */
[----:B------:R-:W-:-:S03]  /*1090*/  IMAD.MOV.U32 R3, RZ, RZ, 0x0 ;  /* 0x00000000ff037424 */ /* 0x000fc600078e00ff */
[----:B------:R-:W-:Y:S01]  /*10a0*/  SEL R5, R2, R5, !P1 ;  /* 0x0000000502057207 */ /* 0x000fe20004800000 */
[----:B------:R-:W-:Y:S01]  /*10b0*/  IMAD.MOV.U32 R2, RZ, RZ, R0 ;  /* 0x000000ffff027224 */ /* 0x000fe200078e0000 */
[----:B------:R-:W-:Y:S02]  /*10c0*/  SEL R4, R4, 0xffffffff, P0 ;  /* 0xffffffff04047807 */ /* 0x000fe40000000000 */
[----:B------:R-:W-:Y:S01]  /*10d0*/  SEL R5, R5, 0xffffffff, P0 ;  /* 0xffffffff05057807 */ /* 0x000fe20000000000 */
[----:B------:R-:W-:Y:S06]  /*10e0*/  RET.REL.NODEC R2 `(_Z5provaPbilPi) ;  /* 0xffffffec02c47950 */ /* 0x000fec0003c3ffff */
.L_x_85:
        /* <DEDUP_REMOVED lines=9> */
.L_x_86:


//--------------------- .nv.global.init           --------------------------
	.section	.nv.global.init,"aw",@progbits
.nv.global.init:
	.type		$str$2,@object
	.size		$str$2,($str$1 - $str$2)
$str$2:
        /*0000*/ 	.byte	0x48, 0x6f, 0x20, 0x63, 0x6f, 0x6e, 0x74, 0x72, 0x6f, 0x6c, 0x6c, 0x61, 0x74, 0x6f, 0x20, 0x6c
        /*0010*/ 	.byte	0x61, 0x20, 0x64, 0x69, 0x61, 0x67, 0x6f, 0x6e, 0x61, 0x6c, 0x65, 0x0a, 0x00
	.type		$str$1,@object
	.size		$str$1,($str - $str$1)
$str$1:
        /*001d*/ 	.byte	0x51, 0x75, 0x69, 0x6e, 0x64, 0x69, 0x20, 0x74, 0x65, 0x6f, 0x72, 0x69, 0x63, 0x61, 0x6d, 0x65
        /*002d*/ 	.byte	0x6e, 0x74, 0x65, 0x20, 0x6e, 0x6f, 0x6e, 0x20, 0x63, 0x69, 0x20, 0x73, 0x6f, 0x6e, 0x6f, 0x20
        /*003d*/ 	.byte	0x73, 0x6f, 0x6c, 0x75, 0x7a, 0x69, 0x6f, 0x6e, 0x69, 0x0a, 0x0a, 0x00
	.type		$str,@object
	.size		$str,(.L_0 - $str)
$str:
        /*0049*/ 	.byte	0x4e, 0x65, 0x6c, 0x6c, 0x61, 0x20, 0x70, 0x6f, 0x73, 0x69, 0x7a, 0x69, 0x6f, 0x6e, 0x65, 0x20
        /*0059*/ 	.byte	0x25, 0x64, 0x20, 0x65, 0x20, 0x6e, 0x65, 0x6c, 0x6c, 0x61, 0x20, 0x70, 0x6f, 0x73, 0x69, 0x7a
        /*0069*/ 	.byte	0x69, 0x6f, 0x6e, 0x65, 0x20, 0x25, 0x64, 0x20, 0x68, 0x61, 0x6e, 0x6e, 0x6f, 0x20, 0x65, 0x6e
        /*0079*/ 	.byte	0x74, 0x72, 0x61, 0x6d, 0x62, 0x69, 0x20, 0x31, 0x0a, 0x00
.L_0:


//--------------------- .nv.shared.reserved.0     --------------------------
	.section	.nv.shared.reserved.0,"aw",@nobits
	.weak		__nv_reservedSMEM_offset_0_alias
	.size		__nv_reservedSMEM_offset_0_alias, 0, 64
	.other		__nv_reservedSMEM_offset_0_alias,@"STO_CUDA_RESERVED_SHARED STV_DEFAULT"
__nv_reservedSMEM_offset_0_alias:
	.zero		0
	.zero		64


//--------------------- .nv.constant0._Z17controlloNuovaSolPiS_iiS_ --------------------------
	.section	.nv.constant0._Z17controlloNuovaSolPiS_iiS_,"a",@progbits
	.sectionflags	@""
	.align	4
.nv.constant0._Z17controlloNuovaSolPiS_iiS_:
	.zero		928


//--------------------- .nv.constant0._Z11newSolutionPi --------------------------
	.section	.nv.constant0._Z11newSolutionPi,"a",@progbits
	.sectionflags	@""
	.align	4
.nv.constant0._Z11newSolutionPi:
	.zero		904


//--------------------- .nv.constant0._Z18copiaSoluzioneProxPiS_ii --------------------------
	.section	.nv.constant0._Z18copiaSoluzioneProxPiS_ii,"a",@progbits
	.sectionflags	@""
	.align	4
.nv.constant0._Z18copiaSoluzioneProxPiS_ii:
	.zero		920


//--------------------- .nv.constant0._Z18salvaSoluzioneProxPiS_ii --------------------------
	.section	.nv.constant0._Z18salvaSoluzioneProxPiS_ii,"a",@progbits
	.sectionflags	@""
	.align	4
.nv.constant0._Z18salvaSoluzioneProxPiS_ii:
	.zero		920


//--------------------- .nv.constant0._Z11completaSolPiiPb --------------------------
	.section	.nv.constant0._Z11completaSolPiiPb,"a",@progbits
	.sectionflags	@""
	.align	4
.nv.constant0._Z11completaSolPiiPb:
	.zero		920


//--------------------- .nv.constant0._Z13checkSolutionPiiS_Pb --------------------------
	.section	.nv.constant0._Z13checkSolutionPiiS_Pb,"a",@progbits
	.sectionflags	@""
	.align	4
.nv.constant0._Z13checkSolutionPiiS_Pb:
	.zero		928


//--------------------- .nv.constant0._Z8checkRowPbPiiS0_S_S_ --------------------------
	.section	.nv.constant0._Z8checkRowPbPiiS0_S_S_,"a",@progbits
	.sectionflags	@""
	.align	4
.nv.constant0._Z8checkRowPbPiiS0_S_S_:
	.zero		944


//--------------------- .nv.constant0._Z14checkDiagonalePbi --------------------------
	.section	.nv.constant0._Z14checkDiagonalePbi,"a",@progbits
	.sectionflags	@""
	.align	4
.nv.constant0._Z14checkDiagonalePbi:
	.zero		908


//--------------------- .nv.constant0._Z5provaPbilPi --------------------------
	.section	.nv.constant0._Z5provaPbilPi,"a",@progbits
	.sectionflags	@""
	.align	4
.nv.constant0._Z5provaPbilPi:
	.zero		928


//--------------------- SYMBOLS --------------------------

	.type		.nv.reservedSmem.offset0,@object
	.size		.nv.reservedSmem.offset0,0x4
	.type		vprintf,@function
